//
// Generated by NVIDIA NVVM Compiler
//
// Compiler Build ID: CL-36424714
// Cuda compilation tools, release 13.0, V13.0.88
// Based on NVVM 20.0.0
//

.version 9.0
.target sm_100
.address_size 64

	// .globl	_Z8problem1iiiiPdS_S_S_S_S_S_S_Pc
.func  (.param .align 16 .b8 func_retval0[16]) __internal_trig_reduction_slowpathd
(
	.param .b64 __internal_trig_reduction_slowpathd_param_0
)
;
.func  (.param .b64 func_retval0) __internal_accurate_pow
(
	.param .b64 __internal_accurate_pow_param_0
)
;
.const .align 4 .u32 n_steps = 200000;
.const .align 8 .f64 dt = 0d404E000000000000;
.const .align 8 .f64 eps = 0d3F50624DD2F1A9FC;
.const .align 8 .f64 G = 0d3DD25868F4DEAE16;
.const .align 8 .f64 planet_radius = 0d416312D000000000;
.const .align 8 .f64 missile_speed = 0d412E848000000000;
// _ZZ8problem1iiiiPdS_S_S_S_S_S_S_PcE2ax has been demoted
// _ZZ8problem1iiiiPdS_S_S_S_S_S_S_PcE2ay has been demoted
// _ZZ8problem1iiiiPdS_S_S_S_S_S_S_PcE2az has been demoted
.global .align 8 .b8 __cudart_i2opi_d[144] = {8, 93, 141, 31, 177, 95, 251, 107, 234, 146, 82, 138, 247, 57, 7, 61, 123, 241, 229, 235, 199, 186, 39, 117, 45, 234, 95, 158, 102, 63, 70, 79, 183, 9, 203, 39, 207, 126, 54, 109, 31, 109, 10, 90, 139, 17, 47, 239, 15, 152, 5, 222, 255, 151, 248, 31, 59, 40, 249, 189, 139, 95, 132, 156, 244, 57, 83, 131, 57, 214, 145, 57, 65, 126, 95, 180, 38, 112, 156, 233, 132, 68, 187, 46, 245, 53, 130, 232, 62, 167, 41, 177, 28, 235, 29, 254, 28, 146, 209, 9, 234, 46, 73, 6, 224, 210, 77, 66, 58, 110, 36, 183, 97, 197, 187, 222, 171, 99, 81, 254, 65, 144, 67, 60, 153, 149, 98, 219, 192, 221, 52, 245, 209, 87, 39, 252, 41, 21, 68, 78, 110, 131, 249, 162};
.global .align 16 .b8 __cudart_sin_cos_coeffs[128] = {70, 210, 176, 44, 241, 229, 90, 190, 146, 227, 172, 105, 227, 29, 199, 62, 161, 98, 219, 25, 160, 1, 42, 191, 24, 8, 17, 17, 17, 17, 129, 63, 84, 85, 85, 85, 85, 85, 197, 191, 0, 0, 0, 0, 0, 0, 0, 0, 0, 0, 0, 0, 0, 0, 0, 0, 100, 129, 253, 32, 131, 255, 168, 189, 40, 133, 239, 193, 167, 238, 33, 62, 217, 230, 6, 142, 79, 126, 146, 190, 233, 188, 221, 25, 160, 1, 250, 62, 71, 93, 193, 22, 108, 193, 86, 191, 81, 85, 85, 85, 85, 85, 165, 63, 0, 0, 0, 0, 0, 0, 224, 191, 0, 0, 0, 0, 0, 0, 240, 63};

.visible .entry _Z8problem1iiiiPdS_S_S_S_S_S_S_Pc(
	.param .u32 _Z8problem1iiiiPdS_S_S_S_S_S_S_Pc_param_0,
	.param .u32 _Z8problem1iiiiPdS_S_S_S_S_S_S_Pc_param_1,
	.param .u32 _Z8problem1iiiiPdS_S_S_S_S_S_S_Pc_param_2,
	.param .u32 _Z8problem1iiiiPdS_S_S_S_S_S_S_Pc_param_3,
	.param .u64 .ptr .align 1 _Z8problem1iiiiPdS_S_S_S_S_S_S_Pc_param_4,
	.param .u64 .ptr .align 1 _Z8problem1iiiiPdS_S_S_S_S_S_S_Pc_param_5,
	.param .u64 .ptr .align 1 _Z8problem1iiiiPdS_S_S_S_S_S_S_Pc_param_6,
	.param .u64 .ptr .align 1 _Z8problem1iiiiPdS_S_S_S_S_S_S_Pc_param_7,
	.param .u64 .ptr .align 1 _Z8problem1iiiiPdS_S_S_S_S_S_S_Pc_param_8,
	.param .u64 .ptr .align 1 _Z8problem1iiiiPdS_S_S_S_S_S_S_Pc_param_9,
	.param .u64 .ptr .align 1 _Z8problem1iiiiPdS_S_S_S_S_S_S_Pc_param_10,
	.param .u64 .ptr .align 1 _Z8problem1iiiiPdS_S_S_S_S_S_S_Pc_param_11,
	.param .u64 .ptr .align 1 _Z8problem1iiiiPdS_S_S_S_S_S_S_Pc_param_12
)
{
	.reg .pred 	%p<27>;
	.reg .b16 	%rs<2>;
	.reg .b32 	%r<47>;
	.reg .b64 	%rd<58>;
	.reg .b64 	%fd<124>;
	// demoted variable
	.shared .align 8 .b8 _ZZ8problem1iiiiPdS_S_S_S_S_S_S_PcE2ax[8192];
	// demoted variable
	.shared .align 8 .b8 _ZZ8problem1iiiiPdS_S_S_S_S_S_S_PcE2ay[8192];
	// demoted variable
	.shared .align 8 .b8 _ZZ8problem1iiiiPdS_S_S_S_S_S_S_PcE2az[8192];
	ld.param.u32 	%r18, [_Z8problem1iiiiPdS_S_S_S_S_S_S_Pc_param_0];
	ld.param.u32 	%r19, [_Z8problem1iiiiPdS_S_S_S_S_S_S_Pc_param_1];
	ld.param.u32 	%r20, [_Z8problem1iiiiPdS_S_S_S_S_S_S_Pc_param_2];
	ld.param.u32 	%r21, [_Z8problem1iiiiPdS_S_S_S_S_S_S_Pc_param_3];
	ld.param.u64 	%rd25, [_Z8problem1iiiiPdS_S_S_S_S_S_S_Pc_param_5];
	ld.param.u64 	%rd26, [_Z8problem1iiiiPdS_S_S_S_S_S_S_Pc_param_6];
	ld.param.u64 	%rd27, [_Z8problem1iiiiPdS_S_S_S_S_S_S_Pc_param_7];
	ld.param.u64 	%rd20, [_Z8problem1iiiiPdS_S_S_S_S_S_S_Pc_param_8];
	ld.param.u64 	%rd23, [_Z8problem1iiiiPdS_S_S_S_S_S_S_Pc_param_11];
	ld.param.u64 	%rd24, [_Z8problem1iiiiPdS_S_S_S_S_S_S_Pc_param_12];
	cvta.to.global.u64 	%rd1, %rd27;
	cvta.to.global.u64 	%rd2, %rd26;
	cvta.to.global.u64 	%rd3, %rd25;
	mov.u32 	%r1, %tid.x;
	setp.ge.s32 	%p3, %r1, %r19;
	@%p3 bra 	$L__BB0_19;
	shl.b32 	%r22, %r1, 3;
	mov.u32 	%r23, _ZZ8problem1iiiiPdS_S_S_S_S_S_S_PcE2ax;
	add.s32 	%r2, %r23, %r22;
	mov.b64 	%rd28, 0;
	st.shared.u64 	[%r2], %rd28;
	mov.u32 	%r24, _ZZ8problem1iiiiPdS_S_S_S_S_S_S_PcE2ay;
	add.s32 	%r3, %r24, %r22;
	st.shared.u64 	[%r3], %rd28;
	mov.u32 	%r25, _ZZ8problem1iiiiPdS_S_S_S_S_S_S_PcE2az;
	add.s32 	%r4, %r25, %r22;
	st.shared.u64 	[%r4], %rd28;
	mov.u32 	%r26, %ctaid.x;
	add.s32 	%r27, %r18, %r26;
	cvt.rn.f64.s32 	%fd28, %r27;
	mul.f64 	%fd29, %fd28, 0d404E000000000000;
	div.rn.f64 	%fd1, %fd29, 0d40B7700000000000;
	abs.f64 	%fd30, %fd1;
	setp.eq.f64 	%p4, %fd30, 0d7FF0000000000000;
	mul.f64 	%fd31, %fd1, 0d3FE45F306DC9C883;
	cvt.rni.s32.f64 	%r28, %fd31;
	cvt.rn.f64.s32 	%fd32, %r28;
	fma.rn.f64 	%fd33, %fd32, 0dBFF921FB54442D18, %fd1;
	fma.rn.f64 	%fd34, %fd32, 0dBC91A62633145C00, %fd33;
	fma.rn.f64 	%fd35, %fd32, 0dB97B839A252049C0, %fd34;
	setp.ltu.f64 	%p5, %fd30, 0d41E0000000000000;
	mov.f64 	%fd121, 0d0000000000000000;
	mul.rn.f64 	%fd36, %fd1, %fd121;
	mul.wide.u32 	%rd29, %r1, 8;
	add.s64 	%rd4, %rd3, %rd29;
	add.s64 	%rd5, %rd2, %rd29;
	add.s64 	%rd6, %rd1, %rd29;
	mov.f64 	%fd37, 0d3FF8000000000000;
	{
	.reg .b32 %temp; 
	mov.b64 	{%temp, %r5}, %fd37;
	}
	and.b32  	%r6, %r5, 2146435072;
	setp.eq.s32 	%p6, %r6, 1073741824;
	setp.lt.s32 	%p7, %r5, 0;
	selp.b32 	%r7, 0, 2146435072, %p7;
	and.b32  	%r29, %r5, 2147483647;
	setp.ne.s32 	%p8, %r29, 1071644672;
	and.pred  	%p1, %p6, %p8;
	or.pred  	%p2, %p4, %p5;
	selp.f64 	%fd2, %fd36, %fd35, %p4;
	selp.b32 	%r8, 0, %r28, %p4;
	neg.s32 	%r45, %r19;
	neg.s32 	%r44, %r1;
	cvta.to.global.u64 	%rd53, %rd23;
	cvta.to.global.u64 	%rd54, %rd24;
	mov.u64 	%rd55, %rd3;
	mov.u64 	%rd56, %rd2;
	mov.u64 	%rd57, %rd1;
	mov.f64 	%fd122, %fd121;
	mov.f64 	%fd123, %fd121;
$L__BB0_2:
	setp.eq.s32 	%p9, %r44, 0;
	@%p9 bra 	$L__BB0_16;
	ld.global.f64 	%fd118, [%rd53];
	ld.global.u8 	%rs1, [%rd54];
	setp.ne.s16 	%p10, %rs1, 5;
	setp.leu.f64 	%p11, %fd118, 0d0000000000000000;
	or.pred  	%p12, %p10, %p11;
	@%p12 bra 	$L__BB0_7;
	mov.f64 	%fd117, %fd2;
	mov.u32 	%r46, %r8;
	@%p2 bra 	$L__BB0_6;
	{ // callseq 0, 0
	.param .b64 param0;
	st.param.f64 	[param0], %fd1;
	.param .align 16 .b8 retval0[16];
	call.uni (retval0), 
	__internal_trig_reduction_slowpathd, 
	(
	param0
	);
	ld.param.f64 	%fd117, [retval0];
	ld.param.b32 	%r46, [retval0+8];
	} // callseq 0
$L__BB0_6:
	shl.b32 	%r31, %r46, 6;
	cvt.u64.u32 	%rd30, %r31;
	and.b64  	%rd31, %rd30, 64;
	mov.u64 	%rd32, __cudart_sin_cos_coeffs;
	add.s64 	%rd33, %rd32, %rd31;
	mul.rn.f64 	%fd40, %fd117, %fd117;
	and.b32  	%r32, %r46, 1;
	setp.eq.b32 	%p13, %r32, 1;
	selp.f64 	%fd41, 0dBDA8FF8320FD8164, 0d3DE5DB65F9785EBA, %p13;
	ld.global.nc.v2.f64 	{%fd42, %fd43}, [%rd33];
	fma.rn.f64 	%fd44, %fd41, %fd40, %fd42;
	fma.rn.f64 	%fd45, %fd44, %fd40, %fd43;
	ld.global.nc.v2.f64 	{%fd46, %fd47}, [%rd33+16];
	fma.rn.f64 	%fd48, %fd45, %fd40, %fd46;
	fma.rn.f64 	%fd49, %fd48, %fd40, %fd47;
	ld.global.nc.v2.f64 	{%fd50, %fd51}, [%rd33+32];
	fma.rn.f64 	%fd52, %fd49, %fd40, %fd50;
	fma.rn.f64 	%fd53, %fd52, %fd40, %fd51;
	fma.rn.f64 	%fd54, %fd53, %fd117, %fd117;
	fma.rn.f64 	%fd55, %fd53, %fd40, 0d3FF0000000000000;
	selp.f64 	%fd56, %fd55, %fd54, %p13;
	and.b32  	%r33, %r46, 2;
	setp.eq.s32 	%p14, %r33, 0;
	mov.f64 	%fd57, 0d0000000000000000;
	sub.f64 	%fd58, %fd57, %fd56;
	selp.f64 	%fd59, %fd56, %fd58, %p14;
	abs.f64 	%fd60, %fd59;
	mul.f64 	%fd61, %fd118, 0d3FE0000000000000;
	fma.rn.f64 	%fd118, %fd61, %fd60, %fd118;
$L__BB0_7:
	ld.global.f64 	%fd62, [%rd55];
	ld.global.f64 	%fd63, [%rd4];
	sub.f64 	%fd11, %fd62, %fd63;
	ld.global.f64 	%fd64, [%rd56];
	ld.global.f64 	%fd65, [%rd5];
	sub.f64 	%fd12, %fd64, %fd65;
	ld.global.f64 	%fd66, [%rd57];
	ld.global.f64 	%fd67, [%rd6];
	sub.f64 	%fd13, %fd66, %fd67;
	mul.f64 	%fd68, %fd12, %fd12;
	fma.rn.f64 	%fd69, %fd11, %fd11, %fd68;
	fma.rn.f64 	%fd70, %fd13, %fd13, %fd69;
	add.f64 	%fd14, %fd70, 0d3EB0C6F7A0B5ED8D;
	{
	.reg .b32 %temp; 
	mov.b64 	{%temp, %r15}, %fd14;
	}
	setp.neu.f64 	%p15, %fd14, 0d0000000000000000;
	@%p15 bra 	$L__BB0_9;
	selp.b32 	%r34, %r15, 0, %p6;
	or.b32  	%r35, %r34, 2146435072;
	selp.b32 	%r36, %r35, %r34, %p7;
	mov.b32 	%r37, 0;
	mov.b64 	%fd120, {%r37, %r36};
	bra.uni 	$L__BB0_10;
$L__BB0_9:
	abs.f64 	%fd71, %fd14;
	{ // callseq 1, 0
	.param .b64 param0;
	st.param.f64 	[param0], %fd71;
	.param .b64 retval0;
	call.uni (retval0), 
	__internal_accurate_pow, 
	(
	param0
	);
	ld.param.f64 	%fd72, [retval0];
	} // callseq 1
	setp.lt.s32 	%p16, %r15, 0;
	selp.f64 	%fd120, 0dFFF8000000000000, %fd72, %p16;
$L__BB0_10:
	add.f64 	%fd74, %fd14, 0d3FF8000000000000;
	{
	.reg .b32 %temp; 
	mov.b64 	{%temp, %r38}, %fd74;
	}
	and.b32  	%r39, %r38, 2146435072;
	setp.ne.s32 	%p19, %r39, 2146435072;
	@%p19 bra 	$L__BB0_15;
	setp.num.f64 	%p20, %fd14, %fd14;
	@%p20 bra 	$L__BB0_13;
	mov.f64 	%fd75, 0d3FF8000000000000;
	add.rn.f64 	%fd120, %fd14, %fd75;
	bra.uni 	$L__BB0_15;
$L__BB0_13:
	setp.neu.f64 	%p21, %fd14, 0d7FF0000000000000;
	@%p21 bra 	$L__BB0_15;
	setp.lt.s32 	%p22, %r15, 0;
	or.b32  	%r40, %r7, -2147483648;
	selp.b32 	%r41, %r40, %r7, %p1;
	selp.b32 	%r42, %r41, %r7, %p22;
	mov.b32 	%r43, 0;
	mov.b64 	%fd120, {%r43, %r42};
$L__BB0_15:
	setp.eq.f64 	%p23, %fd14, 0d3FF0000000000000;
	selp.f64 	%fd76, 0d3FF0000000000000, %fd120, %p23;
	mul.f64 	%fd77, %fd118, 0d3DD25868F4DEAE16;
	mul.f64 	%fd78, %fd77, %fd11;
	div.rn.f64 	%fd79, %fd78, %fd76;
	add.f64 	%fd123, %fd123, %fd79;
	st.shared.f64 	[%r2], %fd123;
	mul.f64 	%fd80, %fd77, %fd12;
	div.rn.f64 	%fd81, %fd80, %fd76;
	add.f64 	%fd122, %fd81, %fd122;
	st.shared.f64 	[%r3], %fd122;
	mul.f64 	%fd82, %fd77, %fd13;
	div.rn.f64 	%fd83, %fd82, %fd76;
	add.f64 	%fd121, %fd83, %fd121;
	st.shared.f64 	[%r4], %fd121;
$L__BB0_16:
	add.s32 	%r45, %r45, 1;
	setp.ne.s32 	%p24, %r45, 0;
	add.s32 	%r44, %r44, 1;
	add.s64 	%rd57, %rd57, 8;
	add.s64 	%rd56, %rd56, 8;
	add.s64 	%rd55, %rd55, 8;
	add.s64 	%rd54, %rd54, 1;
	add.s64 	%rd53, %rd53, 8;
	@%p24 bra 	$L__BB0_2;
	ld.param.u64 	%rd52, [_Z8problem1iiiiPdS_S_S_S_S_S_S_Pc_param_10];
	ld.param.u64 	%rd51, [_Z8problem1iiiiPdS_S_S_S_S_S_S_Pc_param_9];
	cvta.to.global.u64 	%rd34, %rd20;
	mul.wide.u32 	%rd35, %r1, 8;
	add.s64 	%rd36, %rd34, %rd35;
	ld.global.f64 	%fd84, [%rd36];
	fma.rn.f64 	%fd85, %fd123, 0d404E000000000000, %fd84;
	st.global.f64 	[%rd36], %fd85;
	cvta.to.global.u64 	%rd37, %rd51;
	add.s64 	%rd38, %rd37, %rd35;
	ld.global.f64 	%fd86, [%rd38];
	fma.rn.f64 	%fd87, %fd122, 0d404E000000000000, %fd86;
	st.global.f64 	[%rd38], %fd87;
	cvta.to.global.u64 	%rd39, %rd52;
	add.s64 	%rd40, %rd39, %rd35;
	ld.global.f64 	%fd88, [%rd40];
	fma.rn.f64 	%fd89, %fd121, 0d404E000000000000, %fd88;
	st.global.f64 	[%rd40], %fd89;
	ld.global.f64 	%fd90, [%rd36];
	ld.global.f64 	%fd91, [%rd4];
	fma.rn.f64 	%fd92, %fd90, 0d404E000000000000, %fd91;
	st.global.f64 	[%rd4], %fd92;
	ld.global.f64 	%fd93, [%rd38];
	ld.global.f64 	%fd94, [%rd5];
	fma.rn.f64 	%fd95, %fd93, 0d404E000000000000, %fd94;
	st.global.f64 	[%rd5], %fd95;
	ld.global.f64 	%fd96, [%rd40];
	ld.global.f64 	%fd97, [%rd6];
	fma.rn.f64 	%fd98, %fd96, 0d404E000000000000, %fd97;
	st.global.f64 	[%rd6], %fd98;
	bar.sync 	0;
	setp.ne.s32 	%p25, %r1, 0;
	@%p25 bra 	$L__BB0_19;
	ld.param.u64 	%rd50, [_Z8problem1iiiiPdS_S_S_S_S_S_S_Pc_param_4];
	cvta.to.global.u64 	%rd41, %rd50;
	mul.wide.s32 	%rd42, %r20, 8;
	add.s64 	%rd43, %rd3, %rd42;
	ld.global.f64 	%fd99, [%rd43];
	mul.wide.s32 	%rd44, %r21, 8;
	add.s64 	%rd45, %rd3, %rd44;
	ld.global.f64 	%fd100, [%rd45];
	sub.f64 	%fd101, %fd99, %fd100;
	add.s64 	%rd46, %rd2, %rd42;
	ld.global.f64 	%fd102, [%rd46];
	add.s64 	%rd47, %rd2, %rd44;
	ld.global.f64 	%fd103, [%rd47];
	sub.f64 	%fd104, %fd102, %fd103;
	add.s64 	%rd48, %rd1, %rd42;
	ld.global.f64 	%fd105, [%rd48];
	add.s64 	%rd49, %rd1, %rd44;
	ld.global.f64 	%fd106, [%rd49];
	sub.f64 	%fd107, %fd105, %fd106;
	ld.global.f64 	%fd108, [%rd41];
	mul.f64 	%fd109, %fd104, %fd104;
	fma.rn.f64 	%fd110, %fd101, %fd101, %fd109;
	fma.rn.f64 	%fd111, %fd107, %fd107, %fd110;
	sqrt.rn.f64 	%fd112, %fd111;
	setp.lt.f64 	%p26, %fd108, %fd112;
	selp.f64 	%fd113, %fd108, %fd112, %p26;
	st.global.f64 	[%rd41], %fd113;
$L__BB0_19:
	ret;

}
.func  (.param .align 16 .b8 func_retval0[16]) __internal_trig_reduction_slowpathd(
	.param .b64 __internal_trig_reduction_slowpathd_param_0
)
{
	.local .align 8 .b8 	__local_depot1[40];
	.reg .b64 	%SP;
	.reg .b64 	%SPL;
	.reg .pred 	%p<10>;
	.reg .b32 	%r<47>;
	.reg .b64 	%rd<74>;
	.reg .b64 	%fd<5>;

	mov.u64 	%SPL, __local_depot1;
	ld.param.f64 	%fd4, [__internal_trig_reduction_slowpathd_param_0];
	add.u64 	%rd1, %SPL, 0;
	{
	.reg .b32 %temp; 
	mov.b64 	{%temp, %r1}, %fd4;
	}
	shr.u32 	%r2, %r1, 20;
	and.b32  	%r3, %r2, 2047;
	setp.eq.s32 	%p1, %r3, 2047;
	mov.b32 	%r46, 0;
	@%p1 bra 	$L__BB1_9;
	add.s32 	%r20, %r3, -1024;
	mov.b64 	%rd20, %fd4;
	shl.b64 	%rd2, %rd20, 11;
	shr.u32 	%r4, %r20, 6;
	sub.s32 	%r45, 15, %r4;
	sub.s32 	%r21, 19, %r4;
	setp.lt.u32 	%p2, %r20, 128;
	selp.b32 	%r6, 18, %r21, %p2;
	setp.ge.s32 	%p3, %r45, %r6;
	mov.b64 	%rd70, 0;
	@%p3 bra 	$L__BB1_4;
	add.s32 	%r23, %r6, %r4;
	neg.s32 	%r43, %r23;
	or.b64  	%rd3, %rd2, -9223372036854775808;
	mov.b64 	%rd70, 0;
	mov.b32 	%r42, 0;
	mov.u64 	%rd25, __cudart_i2opi_d;
	mov.u32 	%r44, %r45;
$L__BB1_3:
	.pragma "nounroll";
	mul.wide.s32 	%rd22, %r42, 8;
	add.s64 	%rd23, %rd1, %rd22;
	mul.wide.s32 	%rd24, %r44, 8;
	add.s64 	%rd26, %rd25, %rd24;
	ld.global.nc.u64 	%rd27, [%rd26];
	{
	.reg .u32 %r0, %r1, %r2, %r3, %alo, %ahi, %blo, %bhi, %clo, %chi;
	mov.b64 	{%alo,%ahi}, %rd27;
	mov.b64 	{%blo,%bhi}, %rd3;
	mov.b64 	{%clo,%chi}, %rd70;
	mad.lo.cc.u32 	%r0, %alo, %blo, %clo;
	madc.hi.cc.u32 	%r1, %alo, %blo, %chi;
	madc.hi.u32 	%r2, %alo, %bhi, 0;
	mad.lo.cc.u32 	%r1, %alo, %bhi, %r1;
	madc.hi.cc.u32 	%r2, %ahi, %blo, %r2;
	madc.hi.u32 	%r3, %ahi, %bhi, 0;
	mad.lo.cc.u32 	%r1, %ahi, %blo, %r1;
	madc.lo.cc.u32 	%r2, %ahi, %bhi, %r2;
	addc.u32 	%r3, %r3, 0;
	mov.b64 	%rd28, {%r0,%r1};
	mov.b64 	%rd70, {%r2,%r3};
	}
	st.local.u64 	[%rd23], %rd28;
	add.s32 	%r44, %r44, 1;
	add.s32 	%r43, %r43, 1;
	add.s32 	%r42, %r42, 1;
	setp.ne.s32 	%p4, %r43, -15;
	mov.u32 	%r45, %r6;
	@%p4 bra 	$L__BB1_3;
$L__BB1_4:
	cvt.s64.s32 	%rd29, %r45;
	cvt.u64.u32 	%rd30, %r4;
	add.s64 	%rd31, %rd30, %rd29;
	shl.b64 	%rd32, %rd31, 3;
	add.s64 	%rd33, %rd1, %rd32;
	st.local.u64 	[%rd33+-120], %rd70;
	and.b32  	%r15, %r2, 63;
	ld.local.u64 	%rd72, [%rd1+16];
	ld.local.u64 	%rd71, [%rd1+24];
	setp.eq.s32 	%p5, %r15, 0;
	@%p5 bra 	$L__BB1_6;
	shl.b64 	%rd34, %rd71, %r15;
	shr.u64 	%rd35, %rd72, 1;
	xor.b32  	%r24, %r15, 63;
	shr.u64 	%rd36, %rd35, %r24;
	or.b64  	%rd71, %rd34, %rd36;
	ld.local.u64 	%rd37, [%rd1+8];
	shl.b64 	%rd38, %rd72, %r15;
	shr.u64 	%rd39, %rd37, 1;
	shr.u64 	%rd40, %rd39, %r24;
	or.b64  	%rd72, %rd38, %rd40;
$L__BB1_6:
	and.b32  	%r25, %r1, -2147483648;
	shr.u64 	%rd41, %rd71, 62;
	cvt.u32.u64 	%r26, %rd41;
	mov.b64 	{%r27, %r28}, %rd71;
	mov.b64 	{%r29, %r30}, %rd72;
	shf.l.wrap.b32 	%r31, %r30, %r27, 2;
	shf.l.wrap.b32 	%r32, %r27, %r28, 2;
	mov.b64 	%rd42, {%r31, %r32};
	shl.b64 	%rd43, %rd72, 2;
	shr.u64 	%rd44, %rd42, 63;
	cvt.u32.u64 	%r33, %rd44;
	add.s32 	%r34, %r33, %r26;
	setp.eq.s32 	%p6, %r25, 0;
	neg.s32 	%r35, %r34;
	selp.b32 	%r46, %r34, %r35, %p6;
	setp.gt.s64 	%p7, %rd42, -1;
	mov.b64 	%rd45, 0;
	{
	.reg .u32 %r0, %r1, %r2, %r3, %a0, %a1, %a2, %a3, %b0, %b1, %b2, %b3;
	mov.b64 	{%a0,%a1}, %rd45;
	mov.b64 	{%a2,%a3}, %rd45;
	mov.b64 	{%b0,%b1}, %rd43;
	mov.b64 	{%b2,%b3}, %rd42;
	sub.cc.u32 	%r0, %a0, %b0;
	subc.cc.u32 	%r1, %a1, %b1;
	subc.cc.u32 	%r2, %a2, %b2;
	subc.u32 	%r3, %a3, %b3;
	mov.b64 	%rd46, {%r0,%r1};
	mov.b64 	%rd47, {%r2,%r3};
	}
	xor.b32  	%r36, %r25, -2147483648;
	selp.b64 	%rd73, %rd42, %rd47, %p7;
	selp.b64 	%rd14, %rd43, %rd46, %p7;
	selp.b32 	%r17, %r25, %r36, %p7;
	clz.b64 	%r37, %rd73;
	cvt.u64.u32 	%rd15, %r37;
	setp.eq.s32 	%p8, %r37, 0;
	@%p8 bra 	$L__BB1_8;
	cvt.u32.u64 	%r38, %rd15;
	and.b32  	%r39, %r38, 63;
	shl.b64 	%rd48, %rd73, %r39;
	shr.u64 	%rd49, %rd14, 1;
	not.b32 	%r40, %r38;
	and.b32  	%r41, %r40, 63;
	shr.u64 	%rd50, %rd49, %r41;
	or.b64  	%rd73, %rd48, %rd50;
$L__BB1_8:
	mov.b64 	%rd51, -3958705157555305931;
	{
	.reg .u32 %r0, %r1, %r2, %r3, %alo, %ahi, %blo, %bhi;
	mov.b64 	{%alo,%ahi}, %rd73;
	mov.b64 	{%blo,%bhi}, %rd51;
	mul.lo.u32 	%r0, %alo, %blo;
	mul.hi.u32 	%r1, %alo, %blo;
	mad.lo.cc.u32 	%r1, %alo, %bhi, %r1;
	madc.hi.u32 	%r2, %alo, %bhi, 0;
	mad.lo.cc.u32 	%r1, %ahi, %blo, %r1;
	madc.hi.cc.u32 	%r2, %ahi, %blo, %r2;
	madc.hi.u32 	%r3, %ahi, %bhi, 0;
	mad.lo.cc.u32 	%r2, %ahi, %bhi, %r2;
	addc.u32 	%r3, %r3, 0;
	mov.b64 	%rd52, {%r0,%r1};
	mov.b64 	%rd53, {%r2,%r3};
	}
	setp.gt.s64 	%p9, %rd53, 0;
	{
	.reg .u32 %r0, %r1, %r2, %r3, %a0, %a1, %a2, %a3, %b0, %b1, %b2, %b3;
	mov.b64 	{%a0,%a1}, %rd52;
	mov.b64 	{%a2,%a3}, %rd53;
	mov.b64 	{%b0,%b1}, %rd52;
	mov.b64 	{%b2,%b3}, %rd53;
	add.cc.u32 	%r0, %a0, %b0;
	addc.cc.u32 	%r1, %a1, %b1;
	addc.cc.u32 	%r2, %a2, %b2;
	addc.u32 	%r3, %a3, %b3;
	mov.b64 	%rd54, {%r0,%r1};
	mov.b64 	%rd55, {%r2,%r3};
	}
	selp.b64 	%rd56, %rd55, %rd53, %p9;
	selp.s64 	%rd57, -1, 0, %p9;
	sub.s64 	%rd58, %rd57, %rd15;
	cvt.u64.u32 	%rd59, %r17;
	shl.b64 	%rd60, %rd59, 32;
	add.s64 	%rd61, %rd56, 1;
	shr.u64 	%rd62, %rd61, 10;
	add.s64 	%rd63, %rd62, 1;
	shr.u64 	%rd64, %rd63, 1;
	shl.b64 	%rd65, %rd58, 52;
	add.s64 	%rd66, %rd65, %rd64;
	add.s64 	%rd67, %rd66, 4602678819172646912;
	or.b64  	%rd68, %rd67, %rd60;
	mov.b64 	%fd4, %rd68;
$L__BB1_9:
	st.param.f64 	[func_retval0], %fd4;
	st.param.b32 	[func_retval0+8], %r46;
	ret;

}
.func  (.param .b64 func_retval0) __internal_accurate_pow(
	.param .b64 __internal_accurate_pow_param_0
)
{
	.reg .pred 	%p<8>;
	.reg .b32 	%r<49>;
	.reg .b32 	%f<3>;
	.reg .b64 	%fd<109>;

	ld.param.f64 	%fd10, [__internal_accurate_pow_param_0];
	{
	.reg .b32 %temp; 
	mov.b64 	{%temp, %r46}, %fd10;
	}
	{
	.reg .b32 %temp; 
	mov.b64 	{%r45, %temp}, %fd10;
	}
	shr.u32 	%r47, %r46, 20;
	setp.gt.u32 	%p1, %r46, 1048575;
	@%p1 bra 	$L__BB2_2;
	mul.f64 	%fd11, %fd10, 0d4350000000000000;
	{
	.reg .b32 %temp; 
	mov.b64 	{%temp, %r46}, %fd11;
	}
	{
	.reg .b32 %temp; 
	mov.b64 	{%r45, %temp}, %fd11;
	}
	shr.u32 	%r16, %r46, 20;
	add.s32 	%r47, %r16, -54;
$L__BB2_2:
	add.s32 	%r48, %r47, -1023;
	and.b32  	%r17, %r46, -2146435073;
	or.b32  	%r18, %r17, 1072693248;
	mov.b64 	%fd107, {%r45, %r18};
	setp.lt.u32 	%p2, %r18, 1073127583;
	@%p2 bra 	$L__BB2_4;
	{
	.reg .b32 %temp; 
	mov.b64 	{%r19, %temp}, %fd107;
	}
	{
	.reg .b32 %temp; 
	mov.b64 	{%temp, %r20}, %fd107;
	}
	add.s32 	%r21, %r20, -1048576;
	mov.b64 	%fd107, {%r19, %r21};
	add.s32 	%r48, %r47, -1022;
$L__BB2_4:
	add.f64 	%fd12, %fd107, 0dBFF0000000000000;
	add.f64 	%fd13, %fd107, 0d3FF0000000000000;
	rcp.approx.ftz.f64 	%fd14, %fd13;
	neg.f64 	%fd15, %fd13;
	fma.rn.f64 	%fd16, %fd15, %fd14, 0d3FF0000000000000;
	fma.rn.f64 	%fd17, %fd16, %fd16, %fd16;
	fma.rn.f64 	%fd18, %fd17, %fd14, %fd14;
	mul.f64 	%fd19, %fd12, %fd18;
	fma.rn.f64 	%fd20, %fd12, %fd18, %fd19;
	mul.f64 	%fd21, %fd20, %fd20;
	fma.rn.f64 	%fd22, %fd21, 0d3EB0F5FF7D2CAFE2, 0d3ED0F5D241AD3B5A;
	fma.rn.f64 	%fd23, %fd22, %fd21, 0d3EF3B20A75488A3F;
	fma.rn.f64 	%fd24, %fd23, %fd21, 0d3F1745CDE4FAECD5;
	fma.rn.f64 	%fd25, %fd24, %fd21, 0d3F3C71C7258A578B;
	fma.rn.f64 	%fd26, %fd25, %fd21, 0d3F6249249242B910;
	fma.rn.f64 	%fd27, %fd26, %fd21, 0d3F89999999999DFB;
	sub.f64 	%fd28, %fd12, %fd20;
	add.f64 	%fd29, %fd28, %fd28;
	neg.f64 	%fd30, %fd20;
	fma.rn.f64 	%fd31, %fd30, %fd12, %fd29;
	mul.f64 	%fd32, %fd18, %fd31;
	fma.rn.f64 	%fd33, %fd21, %fd27, 0d3FB5555555555555;
	mov.f64 	%fd34, 0d3FB5555555555555;
	sub.f64 	%fd35, %fd34, %fd33;
	fma.rn.f64 	%fd36, %fd21, %fd27, %fd35;
	add.f64 	%fd37, %fd36, 0dBC46A4CB00B9E7B0;
	add.f64 	%fd38, %fd33, %fd37;
	sub.f64 	%fd39, %fd33, %fd38;
	add.f64 	%fd40, %fd37, %fd39;
	mul.rn.f64 	%fd41, %fd20, %fd20;
	neg.f64 	%fd42, %fd41;
	fma.rn.f64 	%fd43, %fd20, %fd20, %fd42;
	{
	.reg .b32 %temp; 
	mov.b64 	{%r22, %temp}, %fd32;
	}
	{
	.reg .b32 %temp; 
	mov.b64 	{%temp, %r23}, %fd32;
	}
	add.s32 	%r24, %r23, 1048576;
	mov.b64 	%fd44, {%r22, %r24};
	fma.rn.f64 	%fd45, %fd20, %fd44, %fd43;
	mul.rn.f64 	%fd46, %fd41, %fd20;
	neg.f64 	%fd47, %fd46;
	fma.rn.f64 	%fd48, %fd41, %fd20, %fd47;
	fma.rn.f64 	%fd49, %fd41, %fd32, %fd48;
	fma.rn.f64 	%fd50, %fd45, %fd20, %fd49;
	mul.rn.f64 	%fd51, %fd38, %fd46;
	neg.f64 	%fd52, %fd51;
	fma.rn.f64 	%fd53, %fd38, %fd46, %fd52;
	fma.rn.f64 	%fd54, %fd38, %fd50, %fd53;
	fma.rn.f64 	%fd55, %fd40, %fd46, %fd54;
	add.f64 	%fd56, %fd51, %fd55;
	sub.f64 	%fd57, %fd51, %fd56;
	add.f64 	%fd58, %fd55, %fd57;
	add.f64 	%fd59, %fd20, %fd56;
	sub.f64 	%fd60, %fd20, %fd59;
	add.f64 	%fd61, %fd56, %fd60;
	add.f64 	%fd62, %fd58, %fd61;
	add.f64 	%fd63, %fd32, %fd62;
	add.f64 	%fd64, %fd59, %fd63;
	sub.f64 	%fd65, %fd59, %fd64;
	add.f64 	%fd66, %fd63, %fd65;
	xor.b32  	%r25, %r48, -2147483648;
	mov.b32 	%r26, 1127219200;
	mov.b64 	%fd67, {%r25, %r26};
	mov.b32 	%r27, -2147483648;
	mov.b64 	%fd68, {%r27, %r26};
	sub.f64 	%fd69, %fd67, %fd68;
	fma.rn.f64 	%fd70, %fd69, 0d3FE62E42FEFA39EF, %fd64;
	fma.rn.f64 	%fd71, %fd69, 0dBFE62E42FEFA39EF, %fd70;
	sub.f64 	%fd72, %fd71, %fd64;
	sub.f64 	%fd73, %fd66, %fd72;
	fma.rn.f64 	%fd74, %fd69, 0d3C7ABC9E3B39803F, %fd73;
	add.f64 	%fd75, %fd70, %fd74;
	sub.f64 	%fd76, %fd70, %fd75;
	add.f64 	%fd77, %fd74, %fd76;
	mov.f64 	%fd78, 0d3FF8000000000000;
	{
	.reg .b32 %temp; 
	mov.b64 	{%temp, %r28}, %fd78;
	}
	{
	.reg .b32 %temp; 
	mov.b64 	{%r29, %temp}, %fd78;
	}
	shl.b32 	%r30, %r28, 1;
	setp.gt.u32 	%p3, %r30, -33554433;
	and.b32  	%r31, %r28, -15728641;
	selp.b32 	%r32, %r31, %r28, %p3;
	mov.b64 	%fd79, {%r29, %r32};
	mul.rn.f64 	%fd80, %fd75, %fd79;
	neg.f64 	%fd81, %fd80;
	fma.rn.f64 	%fd82, %fd75, %fd79, %fd81;
	fma.rn.f64 	%fd83, %fd77, %fd79, %fd82;
	add.f64 	%fd4, %fd80, %fd83;
	sub.f64 	%fd84, %fd80, %fd4;
	add.f64 	%fd5, %fd83, %fd84;
	fma.rn.f64 	%fd85, %fd4, 0d3FF71547652B82FE, 0d4338000000000000;
	{
	.reg .b32 %temp; 
	mov.b64 	{%r13, %temp}, %fd85;
	}
	mov.f64 	%fd86, 0dC338000000000000;
	add.rn.f64 	%fd87, %fd85, %fd86;
	fma.rn.f64 	%fd88, %fd87, 0dBFE62E42FEFA39EF, %fd4;
	fma.rn.f64 	%fd89, %fd87, 0dBC7ABC9E3B39803F, %fd88;
	fma.rn.f64 	%fd90, %fd89, 0d3E5ADE1569CE2BDF, 0d3E928AF3FCA213EA;
	fma.rn.f64 	%fd91, %fd90, %fd89, 0d3EC71DEE62401315;
	fma.rn.f64 	%fd92, %fd91, %fd89, 0d3EFA01997C89EB71;
	fma.rn.f64 	%fd93, %fd92, %fd89, 0d3F2A01A014761F65;
	fma.rn.f64 	%fd94, %fd93, %fd89, 0d3F56C16C1852B7AF;
	fma.rn.f64 	%fd95, %fd94, %fd89, 0d3F81111111122322;
	fma.rn.f64 	%fd96, %fd95, %fd89, 0d3FA55555555502A1;
	fma.rn.f64 	%fd97, %fd96, %fd89, 0d3FC5555555555511;
	fma.rn.f64 	%fd98, %fd97, %fd89, 0d3FE000000000000B;
	fma.rn.f64 	%fd99, %fd98, %fd89, 0d3FF0000000000000;
	fma.rn.f64 	%fd100, %fd99, %fd89, 0d3FF0000000000000;
	{
	.reg .b32 %temp; 
	mov.b64 	{%r14, %temp}, %fd100;
	}
	{
	.reg .b32 %temp; 
	mov.b64 	{%temp, %r15}, %fd100;
	}
	shl.b32 	%r33, %r13, 20;
	add.s32 	%r34, %r33, %r15;
	mov.b64 	%fd108, {%r14, %r34};
	{
	.reg .b32 %temp; 
	mov.b64 	{%temp, %r35}, %fd4;
	}
	mov.b32 	%f2, %r35;
	abs.f32 	%f1, %f2;
	setp.lt.f32 	%p4, %f1, 0f4086232B;
	@%p4 bra 	$L__BB2_7;
	setp.lt.f64 	%p5, %fd4, 0d0000000000000000;
	add.f64 	%fd101, %fd4, 0d7FF0000000000000;
	selp.f64 	%fd108, 0d0000000000000000, %fd101, %p5;
	setp.geu.f32 	%p6, %f1, 0f40874800;
	@%p6 bra 	$L__BB2_7;
	shr.u32 	%r36, %r13, 31;
	add.s32 	%r37, %r13, %r36;
	shr.s32 	%r38, %r37, 1;
	shl.b32 	%r39, %r38, 20;
	add.s32 	%r40, %r15, %r39;
	mov.b64 	%fd102, {%r14, %r40};
	sub.s32 	%r41, %r13, %r38;
	shl.b32 	%r42, %r41, 20;
	add.s32 	%r43, %r42, 1072693248;
	mov.b32 	%r44, 0;
	mov.b64 	%fd103, {%r44, %r43};
	mul.f64 	%fd108, %fd103, %fd102;
$L__BB2_7:
	abs.f64 	%fd104, %fd108;
	setp.eq.f64 	%p7, %fd104, 0d7FF0000000000000;
	fma.rn.f64 	%fd105, %fd108, %fd5, %fd108;
	selp.f64 	%fd106, %fd108, %fd105, %p7;
	st.param.f64 	[func_retval0], %fd106;
	ret;

}


// ===== COMPILED SASS (sm_100) =====

	.target	sm_100

	.elftype	@"ET_EXEC"


//--------------------- .note.nv.tkinfo           --------------------------
	.section	.note.nv.tkinfo,"",@"SHT_NOTE"
	.sectionflags	@"SHF_NOTE_NV_TKINFO"
	.tkinfo
        /*0018*/ 	.word	0x00000002
        /*0030*/ 	.string	""
        /*0030*/ 	.string	"ptxas"
        /*0030*/ 	.string	"Cuda compilation tools, release 13.0, V13.0.88"
        /*0030*/ 	.string	"Build cuda_13.0.r13.0/compiler.36424714_0"
        /*0030*/ 	.string	"-arch sm_100 -m 64 "



//--------------------- .note.nv.cuinfo           --------------------------
	.section	.note.nv.cuinfo,"",@"SHT_NOTE"
	.sectionflags	@"SHF_NOTE_NV_CUINFO"
        /*0018*/ 	.short	0x0002
        /*001a*/ 	.short	0x0064
        /*001c*/ 	.short	0x0082
	.zero		2


//--------------------- .nv.info                  --------------------------
	.section	.nv.info,"",@"SHT_CUDA_INFO"
	.align	4


	//----- nvinfo : EIATTR_REGCOUNT
	.align		4
        /*0000*/ 	.byte	0x04, 0x2f
        /*0002*/ 	.short	(.L_9 - .L_8)
	.align		4
.L_8:
        /*0004*/ 	.word	index@(_Z8problem1iiiiPdS_S_S_S_S_S_S_Pc)
        /*0008*/ 	.word	0x00000038


	//----- nvinfo : EIATTR_FRAME_SIZE
	.align		4
.L_9:
        /*000c*/ 	.byte	0x04, 0x11
        /*000e*/ 	.short	(.L_11 - .L_10)
	.align		4
.L_10:
        /*0010*/ 	.word	index@($_Z8problem1iiiiPdS_S_S_S_S_S_S_Pc$__internal_trig_reduction_slowpathd)
        /*0014*/ 	.word	0x00000028


	//----- nvinfo : EIATTR_FRAME_SIZE
	.align		4
.L_11:
        /*0018*/ 	.byte	0x04, 0x11
        /*001a*/ 	.short	(.L_13 - .L_12)
	.align		4
.L_12:
        /*001c*/ 	.word	index@($_Z8problem1iiiiPdS_S_S_S_S_S_S_Pc$__internal_accurate_pow)
        /*0020*/ 	.word	0x00000028


	//----- nvinfo : EIATTR_FRAME_SIZE
	.align		4
.L_13:
        /*0024*/ 	.byte	0x04, 0x11
        /*0026*/ 	.short	(.L_15 - .L_14)
	.align		4
.L_14:
        /*0028*/ 	.word	index@($__internal_1_$__cuda_sm20_dsqrt_rn_f64_mediumpath_v1)
        /*002c*/ 	.word	0x00000028


	//----- nvinfo : EIATTR_FRAME_SIZE
	.align		4
.L_15:
        /*0030*/ 	.byte	0x04, 0x11
        /*0032*/ 	.short	(.L_17 - .L_16)
	.align		4
.L_16:
        /*0034*/ 	.word	index@($__internal_0_$__cuda_sm20_div_rn_f64_full)
        /*0038*/ 	.word	0x00000028


	//----- nvinfo : EIATTR_FRAME_SIZE
	.align		4
.L_17:
        /*003c*/ 	.byte	0x04, 0x11
        /*003e*/ 	.short	(.L_19 - .L_18)
	.align		4
.L_18:
        /*0040*/ 	.word	index@(_Z8problem1iiiiPdS_S_S_S_S_S_S_Pc)
        /*0044*/ 	.word	0x00000028


	//----- nvinfo : EIATTR_MIN_STACK_SIZE
	.align		4
.L_19:
        /*0048*/ 	.byte	0x04, 0x12
        /*004a*/ 	.short	(.L_21 - .L_20)
	.align		4
.L_20:
        /*004c*/ 	.word	index@(_Z8problem1iiiiPdS_S_S_S_S_S_S_Pc)
        /*0050*/ 	.word	0x00000028
.L_21:


//--------------------- .nv.compat                --------------------------
	.section	.nv.compat,"",@"SHT_CUDA_COMPAT_INFO"
	.align	4
        /*0000*/ 	.byte	0x02, 0x09, 0x00, 0x00, 0x02, 0x02, 0x01, 0x00, 0x02, 0x05, 0x05, 0x00, 0x03, 0x07, 0x01, 0x01
        /*0010*/ 	.byte	0x02, 0x03, 0x00, 0x00, 0x02, 0x06, 0x01, 0x00, 0x04, 0x0b, 0x08, 0x00, 0x01, 0x00, 0x00, 0x00
        /*0020*/ 	.byte	0x00, 0x00, 0x00, 0x00


//--------------------- .nv.info._Z8problem1iiiiPdS_S_S_S_S_S_S_Pc --------------------------
	.section	.nv.info._Z8problem1iiiiPdS_S_S_S_S_S_S_Pc,"",@"SHT_CUDA_INFO"
	.sectionflags	@""
	.align	4


	//----- nvinfo : EIATTR_CUDA_API_VERSION
	.align		4
        /*0000*/ 	.byte	0x04, 0x37
        /*0002*/ 	.short	(.L_23 - .L_22)
.L_22:
        /*0004*/ 	.word	0x00000082


	//----- nvinfo : EIATTR_KPARAM_INFO
	.align		4
.L_23:
        /*0008*/ 	.byte	0x04, 0x17
        /*000a*/ 	.short	(.L_25 - .L_24)
.L_24:
        /*000c*/ 	.word	0x00000000
        /*0010*/ 	.short	0x000c
        /*0012*/ 	.short	0x0050
        /*0014*/ 	.byte	0x00, 0xf5, 0x21, 0x00


	//----- nvinfo : EIATTR_KPARAM_INFO
	.align		4
.L_25:
        /*0018*/ 	.byte	0x04, 0x17
        /*001a*/ 	.short	(.L_27 - .L_26)
.L_26:
        /*001c*/ 	.word	0x00000000
        /*0020*/ 	.short	0x000b
        /*0022*/ 	.short	0x0048
        /*0024*/ 	.byte	0x00, 0xf5, 0x21, 0x00


	//----- nvinfo : EIATTR_KPARAM_INFO
	.align		4
.L_27:
        /*0028*/ 	.byte	0x04, 0x17
        /*002a*/ 	.short	(.L_29 - .L_28)
.L_28:
        /*002c*/ 	.word	0x00000000
        /*0030*/ 	.short	0x000a
        /*0032*/ 	.short	0x0040
        /*0034*/ 	.byte	0x00, 0xf5, 0x21, 0x00


	//----- nvinfo : EIATTR_KPARAM_INFO
	.align		4
.L_29:
        /*0038*/ 	.byte	0x04, 0x17
        /*003a*/ 	.short	(.L_31 - .L_30)
.L_30:
        /*003c*/ 	.word	0x00000000
        /*0040*/ 	.short	0x0009
        /*0042*/ 	.short	0x0038
        /*0044*/ 	.byte	0x00, 0xf5, 0x21, 0x00


	//----- nvinfo : EIATTR_KPARAM_INFO
	.align		4
.L_31:
        /*0048*/ 	.byte	0x04, 0x17
        /*004a*/ 	.short	(.L_33 - .L_32)
.L_32:
        /*004c*/ 	.word	0x00000000
        /*0050*/ 	.short	0x0008
        /*0052*/ 	.short	0x0030
        /*0054*/ 	.byte	0x00, 0xf5, 0x21, 0x00


	//----- nvinfo : EIATTR_KPARAM_INFO
	.align		4
.L_33:
        /*0058*/ 	.byte	0x04, 0x17
        /*005a*/ 	.short	(.L_35 - .L_34)
.L_34:
        /*005c*/ 	.word	0x00000000
        /*0060*/ 	.short	0x0007
        /*0062*/ 	.short	0x0028
        /*0064*/ 	.byte	0x00, 0xf5, 0x21, 0x00


	//----- nvinfo : EIATTR_KPARAM_INFO
	.align		4
.L_35:
        /*0068*/ 	.byte	0x04, 0x17
        /*006a*/ 	.short	(.L_37 - .L_36)
.L_36:
        /*006c*/ 	.word	0x00000000
        /*0070*/ 	.short	0x0006
        /*0072*/ 	.short	0x0020
        /*0074*/ 	.byte	0x00, 0xf5, 0x21, 0x00


	//----- nvinfo : EIATTR_KPARAM_INFO
	.align		4
.L_37:
        /*0078*/ 	.byte	0x04, 0x17
        /*007a*/ 	.short	(.L_39 - .L_38)
.L_38:
        /*007c*/ 	.word	0x00000000
        /*0080*/ 	.short	0x0005
        /*0082*/ 	.short	0x0018
        /*0084*/ 	.byte	0x00, 0xf5, 0x21, 0x00


	//----- nvinfo : EIATTR_KPARAM_INFO
	.align		4
.L_39:
        /*0088*/ 	.byte	0x04, 0x17
        /*008a*/ 	.short	(.L_41 - .L_40)
.L_40:
        /*008c*/ 	.word	0x00000000
        /*0090*/ 	.short	0x0004
        /*0092*/ 	.short	0x0010
        /*0094*/ 	.byte	0x00, 0xf5, 0x21, 0x00


	//----- nvinfo : EIATTR_KPARAM_INFO
	.align		4
.L_41:
        /*0098*/ 	.byte	0x04, 0x17
        /*009a*/ 	.short	(.L_43 - .L_42)
.L_42:
        /*009c*/ 	.word	0x00000000
        /*00a0*/ 	.short	0x0003
        /*00a2*/ 	.short	0x000c
        /*00a4*/ 	.byte	0x00, 0xf0, 0x11, 0x00


	//----- nvinfo : EIATTR_KPARAM_INFO
	.align		4
.L_43:
        /*00a8*/ 	.byte	0x04, 0x17
        /*00aa*/ 	.short	(.L_45 - .L_44)
.L_44:
        /*00ac*/ 	.word	0x00000000
        /*00b0*/ 	.short	0x0002
        /*00b2*/ 	.short	0x0008
        /*00b4*/ 	.byte	0x00, 0xf0, 0x11, 0x00


	//----- nvinfo : EIATTR_KPARAM_INFO
	.align		4
.L_45:
        /*00b8*/ 	.byte	0x04, 0x17
        /*00ba*/ 	.short	(.L_47 - .L_46)
.L_46:
        /*00bc*/ 	.word	0x00000000
        /*00c0*/ 	.short	0x0001
        /*00c2*/ 	.short	0x0004
        /*00c4*/ 	.byte	0x00, 0xf0, 0x11, 0x00


	//----- nvinfo : EIATTR_KPARAM_INFO
	.align		4
.L_47:
        /*00c8*/ 	.byte	0x04, 0x17
        /*00ca*/ 	.short	(.L_49 - .L_48)
.L_48:
        /*00cc*/ 	.word	0x00000000
        /*00d0*/ 	.short	0x0000
        /*00d2*/ 	.short	0x0000
        /*00d4*/ 	.byte	0x00, 0xf0, 0x11, 0x00


	//----- nvinfo : EIATTR_SPARSE_MMA_MASK
	.align		4
.L_49:
        /*00d8*/ 	.byte	0x03, 0x50
        /*00da*/ 	.short	0x0000


	//----- nvinfo : EIATTR_MAXREG_COUNT
	.align		4
        /*00dc*/ 	.byte	0x03, 0x1b
        /*00de*/ 	.short	0x00ff


	//----- nvinfo : EIATTR_NUM_BARRIERS
	.align		4
        /*00e0*/ 	.byte	0x02, 0x4c
        /*00e2*/ 	.byte	0x01
	.zero		1


	//----- nvinfo : EIATTR_MERCURY_ISA_VERSION
	.align		4
        /*00e4*/ 	.byte	0x03, 0x5f
        /*00e6*/ 	.short	0x0101


	//----- nvinfo : EIATTR_VRC_CTA_INIT_COUNT
	.align		4
        /*00e8*/ 	.byte	0x02, 0x4a
	.zero		1
	.zero		1


	//----- nvinfo : EIATTR_EXIT_INSTR_OFFSETS
	.align		4
        /*00ec*/ 	.byte	0x04, 0x1c
        /*00ee*/ 	.short	(.L_51 - .L_50)


	//   ....[0]....
.L_50:
        /*00f0*/ 	.word	0x00000050


	//   ....[1]....
        /*00f4*/ 	.word	0x00001380


	//   ....[2]....
        /*00f8*/ 	.word	0x00001680


	//----- nvinfo : EIATTR_CRS_STACK_SIZE
	.align		4
.L_51:
        /*00fc*/ 	.byte	0x04, 0x1e
        /*00fe*/ 	.short	(.L_53 - .L_52)
.L_52:
        /*0100*/ 	.word	0x00000000


	//----- nvinfo : EIATTR_CBANK_PARAM_SIZE
	.align		4
.L_53:
        /*0104*/ 	.byte	0x03, 0x19
        /*0106*/ 	.short	0x0058


	//----- nvinfo : EIATTR_PARAM_CBANK
	.align		4
        /*0108*/ 	.byte	0x04, 0x0a
        /*010a*/ 	.short	(.L_55 - .L_54)
	.align		4
.L_54:
        /*010c*/ 	.word	index@(.nv.constant0._Z8problem1iiiiPdS_S_S_S_S_S_S_Pc)
        /*0110*/ 	.short	0x0380
        /*0112*/ 	.short	0x0058


	//----- nvinfo : EIATTR_SW_WAR
	.align		4
.L_55:
        /*0114*/ 	.byte	0x04, 0x36
        /*0116*/ 	.short	(.L_57 - .L_56)
.L_56:
        /*0118*/ 	.word	0x00000008
.L_57:


//--------------------- .nv.callgraph             --------------------------
	.section	.nv.callgraph,"",@"SHT_CUDA_CALLGRAPH"
	.align	4
	.sectionentsize	8
	.align		4
        /*0000*/ 	.word	0x00000000
	.align		4
        /*0004*/ 	.word	0xffffffff
	.align		4
        /*0008*/ 	.word	0x00000000
	.align		4
        /*000c*/ 	.word	0xfffffffe
	.align		4
        /*0010*/ 	.word	0x00000000
	.align		4
        /*0014*/ 	.word	0xfffffffd
	.align		4
        /*0018*/ 	.word	0x00000000
	.align		4
        /*001c*/ 	.word	0xfffffffc


//--------------------- .nv.constant3             --------------------------
	.section	.nv.constant3,"a",@progbits
	.align	8
.nv.constant3:
	.type		n_steps,@object
	.size		n_steps,(.L_0 - n_steps)
n_steps:
        /*0000*/ 	.byte	0x40, 0x0d, 0x03, 0x00
.L_0:
	.zero		4
	.type		dt,@object
	.size		dt,(eps - dt)
dt:
        /*0008*/ 	.byte	0x00, 0x00, 0x00, 0x00, 0x00, 0x00, 0x4e, 0x40
	.type		eps,@object
	.size		eps,(G - eps)
eps:
        /*0010*/ 	.byte	0xfc, 0xa9, 0xf1, 0xd2, 0x4d, 0x62, 0x50, 0x3f
	.type		G,@object
	.size		G,(planet_radius - G)
G:
        /*0018*/ 	.byte	0x16, 0xae, 0xde, 0xf4, 0x68, 0x58, 0xd2, 0x3d
	.type		planet_radius,@object
	.size		planet_radius,(missile_speed - planet_radius)
planet_radius:
        /*0020*/ 	.byte	0x00, 0x00, 0x00, 0x00, 0xd0, 0x12, 0x63, 0x41
	.type		missile_speed,@object
	.size		missile_speed,(.L_5 - missile_speed)
missile_speed:
        /*0028*/ 	.byte	0x00, 0x00, 0x00, 0x00, 0x80, 0x84, 0x2e, 0x41
.L_5:


//--------------------- .nv.constant4             --------------------------
	.section	.nv.constant4,"a",@progbits
	.align	8
	.align		8
.nv.constant4:
        /*0000*/ 	.dword	__cudart_i2opi_d
	.align		8
        /*0008*/ 	.dword	__cudart_sin_cos_coeffs


//--------------------- .text._Z8problem1iiiiPdS_S_S_S_S_S_S_Pc --------------------------
	.section	.text._Z8problem1iiiiPdS_S_S_S_S_S_S_Pc,"ax",@progbits
	.align	128
        .global         _Z8problem1iiiiPdS_S_S_S_S_S_S_Pc
        .type           _Z8problem1iiiiPdS_S_S_S_S_S_S_Pc,@function
        .size           _Z8problem1iiiiPdS_S_S_S_S_S_S_Pc,(.L_x_38 - _Z8problem1iiiiPdS_S_S_S_S_S_S_Pc)
        .other          _Z8problem1iiiiPdS_S_S_S_S_S_S_Pc,@"STO_CUDA_ENTRY STV_DEFAULT"
_Z8problem1iiiiPdS_S_S_S_S_S_S_Pc:
.text._Z8problem1iiiiPdS_S_S_S_S_S_S_Pc:
[----:B------:R-:W0:Y:S01]  /*0000*/  LDC R1, c[0x0][0x37c] ;  /* 0x0000df00ff017b82 */ /* 0x000e220000000800 */
[----:B------:R-:W1:Y:S01]  /*0010*/  S2R R0, SR_TID.X ;  /* 0x0000000000007919 */ /* 0x000e620000002100 */
[----:B------:R-:W1:Y:S01]  /*0020*/  LDCU UR4, c[0x0][0x384] ;  /* 0x00007080ff0477ac */ /* 0x000e620008000800 */
[----:B0-----:R-:W-:Y:S01]  /*0030*/  VIADD R1, R1, 0xffffffd8 ;  /* 0xffffffd801017836 */ /* 0x001fe20000000000 */
[----:B-1----:R-:W-:-:S13]  /*0040*/  ISETP.GE.AND P0, PT, R0, UR4, PT ;  /* 0x0000000400007c0c */ /* 0x002fda000bf06270 */
[----:B------:R-:W-:Y:S05]  /*0050*/  @P0 EXIT ;  /* 0x000000000000094d */ /* 0x000fea0003800000 */
[----:B------:R-:W0:Y:S01]  /*0060*/  S2UR UR4, SR_CTAID.X ;  /* 0x00000000000479c3 */ /* 0x000e220000002500 */
[----:B------:R-:W1:Y:S01]  /*0070*/  MUFU.RCP64H R5, 6000 ;  /* 0x40b7700000057908 */ /* 0x000e620000001800 */
[----:B------:R-:W0:Y:S01]  /*0080*/  LDCU UR5, c[0x0][0x380] ;  /* 0x00007000ff0577ac */ /* 0x000e220008000800 */
[----:B------:R-:W-:Y:S02]  /*0090*/  IMAD.MOV.U32 R8, RZ, RZ, 0x0 ;  /* 0x00000000ff087424 */ /* 0x000fe400078e00ff */
[----:B------:R-:W-:Y:S02]  /*00a0*/  IMAD.MOV.U32 R9, RZ, RZ, 0x40b77000 ;  /* 0x40b77000ff097424 */ /* 0x000fe400078e00ff */
[----:B------:R-:W-:Y:S01]  /*00b0*/  IMAD.MOV.U32 R4, RZ, RZ, 0x1 ;  /* 0x00000001ff047424 */ /* 0x000fe200078e00ff */
[----:B------:R-:W2:Y:S05]  /*00c0*/  S2UR UR6, SR_CgaCtaId ;  /* 0x00000000000679c3 */ /* 0x000eaa0000008800 */
[----:B-1----:R-:W-:Y:S01]  /*00d0*/  DFMA R2, R4, -R8, 1 ;  /* 0x3ff000000402742b */ /* 0x002fe20000000808 */
[----:B0-----:R-:W-:-:S07]  /*00e0*/  UIADD3 UR4, UPT, UPT, UR4, UR5, URZ ;  /* 0x0000000504047290 */ /* 0x001fce000fffe0ff */
[----:B------:R-:W-:Y:S02]  /*00f0*/  DFMA R6, R2, R2, R2 ;  /* 0x000000020206722b */ /* 0x000fe40000000002 */
[----:B------:R-:W0:Y:S06]  /*0100*/  I2F.F64 R2, UR4 ;  /* 0x0000000400027d12 */ /* 0x000e2c0008201c00 */
[----:B------:R-:W-:Y:S01]  /*0110*/  DFMA R6, R4, R6, R4 ;  /* 0x000000060406722b */ /* 0x000fe20000000004 */
[----:B------:R-:W-:Y:S02]  /*0120*/  UMOV UR4, 0x400 ;  /* 0x0000040000047882 */ /* 0x000fe40000000000 */
[----:B--2---:R-:W-:-:S02]  /*0130*/  ULEA UR7, UR6, UR4, 0x18 ;  /* 0x0000000406077291 */ /* 0x004fc4000f8ec0ff */
[----:B------:R-:W-:Y:S02]  /*0140*/  UIADD3 UR5, UPT, UPT, UR4, 0x2000, URZ ;  /* 0x0000200004057890 */ /* 0x000fe4000fffe0ff */
[----:B------:R-:W-:Y:S01]  /*0150*/  UIADD3 UR4, UPT, UPT, UR4, 0x4000, URZ ;  /* 0x0000400004047890 */ /* 0x000fe2000fffe0ff */
[----:B------:R-:W-:Y:S01]  /*0160*/  DFMA R4, R6, -R8, 1 ;  /* 0x3ff000000604742b */ /* 0x000fe20000000808 */
[----:B------:R-:W-:Y:S02]  /*0170*/  ULEA UR5, UR6, UR5, 0x18 ;  /* 0x0000000506057291 */ /* 0x000fe4000f8ec0ff */
[----:B------:R-:W-:Y:S01]  /*0180*/  ULEA UR4, UR6, UR4, 0x18 ;  /* 0x0000000406047291 */ /* 0x000fe2000f8ec0ff */
[----:B0-----:R-:W-:-:S04]  /*0190*/  DMUL R8, R2, 60 ;  /* 0x404e000002087828 */ /* 0x001fc80000000000 */
[----:B------:R-:W-:Y:S01]  /*01a0*/  DFMA R2, R6, R4, R6 ;  /* 0x000000040602722b */ /* 0x000fe20000000006 */
[C---:B------:R-:W-:Y:S02]  /*01b0*/  LEA R4, R0.reuse, UR7, 0x3 ;  /* 0x0000000700047c11 */ /* 0x040fe4000f8e18ff */
[C---:B------:R-:W-:Y:S02]  /*01c0*/  LEA R5, R0.reuse, UR5, 0x3 ;  /* 0x0000000500057c11 */ /* 0x040fe4000f8e18ff */
[----:B------:R-:W-:Y:S01]  /*01d0*/  LEA R6, R0, UR4, 0x3 ;  /* 0x0000000400067c11 */ /* 0x000fe2000f8e18ff */
[----:B------:R0:W-:Y:S02]  /*01e0*/  STS.64 [R4], RZ ;  /* 0x000000ff04007388 */ /* 0x0001e40000000a00 */
[----:B------:R-:W-:Y:S01]  /*01f0*/  DMUL R10, R8, R2 ;  /* 0x00000002080a7228 */ /* 0x000fe20000000000 */
[----:B------:R-:W-:Y:S01]  /*0200*/  FSETP.GEU.AND P1, PT, |R9|, 6.5827683646048100446e-37, PT ;  /* 0x036000000900780b */ /* 0x000fe20003f2e200 */
[----:B------:R0:W-:Y:S04]  /*0210*/  STS.64 [R5], RZ ;  /* 0x000000ff05007388 */ /* 0x0001e80000000a00 */
[----:B------:R0:W-:Y:S02]  /*0220*/  STS.64 [R6], RZ ;  /* 0x000000ff06007388 */ /* 0x0001e40000000a00 */
[----:B------:R-:W-:-:S08]  /*0230*/  DFMA R12, R10, -6000, R8 ;  /* 0xc0b770000a0c782b */ /* 0x000fd00000000008 */
[----:B------:R-:W-:-:S10]  /*0240*/  DFMA R2, R2, R12, R10 ;  /* 0x0000000c0202722b */ /* 0x000fd4000000000a */
[----:B------:R-:W-:-:S05]  /*0250*/  FFMA R7, RZ, 5.732421875, R3 ;  /* 0x40b77000ff077823 */ /* 0x000fca0000000003 */
[----:B------:R-:W-:-:S13]  /*0260*/  FSETP.GT.AND P0, PT, |R7|, 1.469367938527859385e-39, PT ;  /* 0x001000000700780b */ /* 0x000fda0003f04200 */
[----:B0-----:R-:W-:Y:S05]  /*0270*/  @P0 BRA P1, `(.L_x_0) ;  /* 0x0000000000200947 */ /* 0x001fea0000800000 */
[----:B------:R-:W-:Y:S01]  /*0280*/  IMAD.MOV.U32 R22, RZ, RZ, R8 ;  /* 0x000000ffff167224 */ /* 0x000fe200078e0008 */
[----:B------:R-:W-:Y:S01]  /*0290*/  MOV R46, 0x2e0 ;  /* 0x000002e0002e7802 */ /* 0x000fe20000000f00 */
[----:B------:R-:W-:Y:S02]  /*02a0*/  IMAD.MOV.U32 R23, RZ, RZ, R9 ;  /* 0x000000ffff177224 */ /* 0x000fe400078e0009 */
[----:B------:R-:W-:Y:S02]  /*02b0*/  IMAD.MOV.U32 R20, RZ, RZ, RZ ;  /* 0x000000ffff147224 */ /* 0x000fe400078e00ff */
[----:B------:R-:W-:-:S07]  /*02c0*/  IMAD.MOV.U32 R21, RZ, RZ, 0x40b77000 ;  /* 0x40b77000ff157424 */ /* 0x000fce00078e00ff */
[----:B------:R-:W-:Y:S05]  /*02d0*/  CALL.REL.NOINC `($__internal_0_$__cuda_sm20_div_rn_f64_full) ;  /* 0x0000001000ec7944 */ /* 0x000fea0003c00000 */
[----:B------:R-:W-:Y:S02]  /*02e0*/  IMAD.MOV.U32 R2, RZ, RZ, R14 ;  /* 0x000000ffff027224 */ /* 0x000fe400078e000e */
[----:B------:R-:W-:-:S07]  /*02f0*/  IMAD.MOV.U32 R3, RZ, RZ, R15 ;  /* 0x000000ffff037224 */ /* 0x000fce00078e000f */
.L_x_0:
[----:B------:R-:W-:Y:S01]  /*0300*/  UMOV UR4, 0x6dc9c883 ;  /* 0x6dc9c88300047882 */ /* 0x000fe20000000000 */
[----:B------:R-:W-:Y:S01]  /*0310*/  UMOV UR5, 0x3fe45f30 ;  /* 0x3fe45f3000057882 */ /* 0x000fe20000000000 */
[----:B------:R-:W0:Y:S01]  /*0320*/  LDC.64 R30, c[0x0][0x398] ;  /* 0x0000e600ff1e7b82 */ /* 0x000e220000000a00 */
[C---:B------:R-:W-:Y:S01]  /*0330*/  DMUL R8, R2.reuse, UR4 ;  /* 0x0000000402087c28 */ /* 0x040fe20008000000 */
[----:B------:R-:W-:Y:S01]  /*0340*/  UMOV UR4, 0x54442d18 ;  /* 0x54442d1800047882 */ /* 0x000fe20000000000 */
[----:B------:R-:W-:Y:S01]  /*0350*/  UMOV UR5, 0x3ff921fb ;  /* 0x3ff921fb00057882 */ /* 0x000fe20000000000 */
[----:B------:R-:W-:Y:S01]  /*0360*/  UMOV UR6, 0x33145c00 ;  /* 0x33145c0000067882 */ /* 0x000fe20000000000 */
[----:B------:R-:W-:Y:S01]  /*0370*/  UMOV UR7, 0x3c91a626 ;  /* 0x3c91a62600077882 */ /* 0x000fe20000000000 */
[----:B------:R-:W-:Y:S01]  /*0380*/  UMOV UR8, 0x252049c0 ;  /* 0x252049c000087882 */ /* 0x000fe20000000000 */
[----:B------:R1:W2:Y:S01]  /*0390*/  F2I.F64 R14, R8 ;  /* 0x00000008000e7311 */ /* 0x0002a20000301100 */
[----:B------:R-:W3:Y:S01]  /*03a0*/  LDC.64 R32, c[0x0][0x3a0] ;  /* 0x0000e800ff207b82 */ /* 0x000ee20000000a00 */
[----:B------:R-:W-:Y:S01]  /*03b0*/  UMOV UR9, 0x397b839a ;  /* 0x397b839a00097882 */ /* 0x000fe20000000000 */
[----:B------:R-:W-:Y:S01]  /*03c0*/  DSETP.NEU.AND P0, PT, |R2|, +INF , PT ;  /* 0x7ff000000200742a */ /* 0x000fe20003f0d200 */
[----:B------:R-:W-:Y:S01]  /*03d0*/  IMAD.MOV R7, RZ, RZ, -R0 ;  /* 0x000000ffff077224 */ /* 0x000fe200078e0a00 */
[----:B------:R-:W-:-:S02]  /*03e0*/  CS2R R24, SRZ ;  /* 0x0000000000187805 */ /* 0x000fc4000001ff00 */
[----:B------:R-:W-:Y:S02]  /*03f0*/  CS2R R26, SRZ ;  /* 0x00000000001a7805 */ /* 0x000fe4000001ff00 */
[----:B------:R-:W-:Y:S01]  /*0400*/  CS2R R28, SRZ ;  /* 0x00000000001c7805 */ /* 0x000fe2000001ff00 */
[----:B------:R-:W4:Y:S01]  /*0410*/  LDCU.64 UR16, c[0x0][0x3c8] ;  /* 0x00007900ff1077ac */ /* 0x000f220008000a00 */
[----:B------:R-:W5:Y:S01]  /*0420*/  LDC.64 R34, c[0x0][0x3a8] ;  /* 0x0000ea00ff227b82 */ /* 0x000f620000000a00 */
[----:B-1----:R-:W-:Y:S02]  /*0430*/  DMUL R8, RZ, R2 ;  /* 0x00000002ff087228 */ /* 0x002fe40000000000 */
[----:B------:R-:W-:Y:S01]  /*0440*/  DSETP.LTU.OR P2, PT, |R2|, 2.14748364800000000000e+09, !P0 ;  /* 0x41e000000200742a */ /* 0x000fe20004749600 */
[----:B------:R-:W1:Y:S01]  /*0450*/  LDCU.64 UR14, c[0x0][0x3d0] ;  /* 0x00007a00ff0e77ac */ /* 0x000e620008000a00 */
[----:B--2---:R-:W2:Y:S01]  /*0460*/  I2F.F64 R10, R14 ;  /* 0x0000000e000a7312 */ /* 0x004ea20000201c00 */
[C---:B0-----:R-:W-:Y:S01]  /*0470*/  IMAD.WIDE.U32 R30, R0.reuse, 0x8, R30 ;  /* 0x00000008001e7825 */ /* 0x041fe200078e001e */
[----:B------:R-:W0:Y:S01]  /*0480*/  LDCU.64 UR12, c[0x0][0x398] ;  /* 0x00007300ff0c77ac */ /* 0x000e220008000a00 */
[----:B------:R-:W0:Y:S02]  /*0490*/  LDCU.64 UR10, c[0x0][0x3a0] ;  /* 0x00007400ff0a77ac */ /* 0x000e240008000a00 */
[C---:B---3--:R-:W-:Y:S01]  /*04a0*/  IMAD.WIDE.U32 R32, R0.reuse, 0x8, R32 ;  /* 0x0000000800207825 */ /* 0x048fe200078e0020 */
[----:B------:R-:W3:Y:S01]  /*04b0*/  LDCU.64 UR18, c[0x4][0x8] ;  /* 0x01000100ff1277ac */ /* 0x000ee20008000a00 */
[----:B--2---:R-:W-:Y:S01]  /*04c0*/  DFMA R12, R10, -UR4, R2 ;  /* 0x800000040a0c7c2b */ /* 0x004fe20008000002 */
[----:B------:R-:W2:Y:S01]  /*04d0*/  LDCU UR4, c[0x0][0x384] ;  /* 0x00007080ff0477ac */ /* 0x000ea20008000800 */
[----:B-----5:R-:W-:-:S06]  /*04e0*/  IMAD.WIDE.U32 R34, R0, 0x8, R34 ;  /* 0x0000000800227825 */ /* 0x020fcc00078e0022 */
[C---:B------:R-:W-:Y:S01]  /*04f0*/  DFMA R12, R10.reuse, -UR6, R12 ;  /* 0x800000060a0c7c2b */ /* 0x040fe2000800000c */
[----:B------:R-:W0:Y:S07]  /*0500*/  LDCU.64 UR6, c[0x0][0x358] ;  /* 0x00006b00ff0677ac */ /* 0x000e2e0008000a00 */
[----:B------:R-:W-:Y:S01]  /*0510*/  DFMA R12, R10, -UR8, R12 ;  /* 0x800000080a0c7c2b */ /* 0x000fe2000800000c */
[----:B------:R-:W0:Y:S01]  /*0520*/  LDCU.64 UR8, c[0x0][0x3a8] ;  /* 0x00007500ff0877ac */ /* 0x000e220008000a00 */
[----:B------:R-:W-:Y:S01]  /*0530*/  SEL R10, R14, RZ, P0 ;  /* 0x000000ff0e0a7207 */ /* 0x000fe20000000000 */
[----:B--2---:R-:W-:-:S07]  /*0540*/  UIADD3 UR4, UPT, UPT, -UR4, URZ, URZ ;  /* 0x000000ff04047290 */ /* 0x004fce000fffe1ff */
[----:B------:R-:W-:Y:S02]  /*0550*/  FSEL R8, R8, R12, !P0 ;  /* 0x0000000c08087208 */ /* 0x000fe40004000000 */
[----:B-1-34-:R-:W-:-:S07]  /*0560*/  FSEL R9, R9, R13, !P0 ;  /* 0x0000000d09097208 */ /* 0x01afce0004000000 */
.L_x_16:
[----:B------:R-:W-:Y:S01]  /*0570*/  ISETP.NE.AND P0, PT, R7, RZ, PT ;  /* 0x000000ff0700720c */ /* 0x000fe20003f05270 */
[----:B------:R-:W-:-:S12]  /*0580*/  BSSY.RECONVERGENT B0, `(.L_x_1) ;  /* 0x00000b4000007945 */ /* 0x000fd80003800200 */
[----:B-1----:R-:W-:Y:S05]  /*0590*/  @!P0 BRA `(.L_x_2) ;  /* 0x0000000800c88947 */ /* 0x002fea0003800000 */
[----:B------:R-:W-:Y:S02]  /*05a0*/  IMAD.U32 R36, RZ, RZ, UR16 ;  /* 0x00000010ff247e24 */ /* 0x000fe4000f8e00ff */
[----:B------:R-:W-:Y:S02]  /*05b0*/  IMAD.U32 R37, RZ, RZ, UR17 ;  /* 0x00000011ff257e24 */ /* 0x000fe4000f8e00ff */
[----:B------:R-:W-:Y:S02]  /*05c0*/  IMAD.U32 R12, RZ, RZ, UR14 ;  /* 0x0000000eff0c7e24 */ /* 0x000fe4000f8e00ff */
[----:B------:R-:W-:Y:S02]  /*05d0*/  IMAD.U32 R13, RZ, RZ, UR15 ;  /* 0x0000000fff0d7e24 */ /* 0x000fe4000f8e00ff */
[----:B0-----:R-:W2:Y:S04]  /*05e0*/  LDG.E.64 R36, desc[UR6][R36.64] ;  /* 0x0000000624247981 */ /* 0x001ea8000c1e1b00 */
[----:B------:R-:W3:Y:S01]  /*05f0*/  LDG.E.U8 R12, desc[UR6][R12.64] ;  /* 0x000000060c0c7981 */ /* 0x000ee2000c1e1100 */
[----:B--2---:R-:W-:-:S06]  /*0600*/  DSETP.GT.AND P0, PT, R36, RZ, PT ;  /* 0x000000ff2400722a */ /* 0x004fcc0003f04000 */
[----:B---3--:R-:W-:-:S13]  /*0610*/  ISETP.NE.OR P0, PT, R12, 0x5, !P0 ;  /* 0x000000050c00780c */ /* 0x008fda0004705670 */
[----:B------:R-:W-:Y:S05]  /*0620*/  @P0 BRA `(.L_x_3) ;  /* 0x0000000000a00947 */ /* 0x000fea0003800000 */
[----:B------:R-:W-:Y:S01]  /*0630*/  BSSY.RECONVERGENT B1, `(.L_x_4) ;  /* 0x0000009000017945 */ /* 0x000fe20003800200 */
[----:B------:R-:W-:Y:S02]  /*0640*/  IMAD.MOV.U32 R11, RZ, RZ, R10 ;  /* 0x000000ffff0b7224 */ /* 0x000fe400078e000a */
[----:B------:R-:W-:Y:S02]  /*0650*/  IMAD.MOV.U32 R38, RZ, RZ, R8 ;  /* 0x000000ffff267224 */ /* 0x000fe400078e0008 */
[----:B------:R-:W-:Y:S01]  /*0660*/  IMAD.MOV.U32 R39, RZ, RZ, R9 ;  /* 0x000000ffff277224 */ /* 0x000fe200078e0009 */
[----:B------:R-:W-:Y:S06]  /*0670*/  @P2 BRA `(.L_x_5) ;  /* 0x0000000000102947 */ /* 0x000fec0003800000 */
[----:B------:R-:W-:Y:S01]  /*0680*/  IMAD.MOV.U32 R12, RZ, RZ, R2 ;  /* 0x000000ffff0c7224 */ /* 0x000fe200078e0002 */
[----:B------:R-:W-:Y:S01]  /*0690*/  MOV R40, 0x6c0 ;  /* 0x000006c000287802 */ /* 0x000fe20000000f00 */
[----:B------:R-:W-:-:S07]  /*06a0*/  IMAD.MOV.U32 R21, RZ, RZ, R3 ;  /* 0x000000ffff157224 */ /* 0x000fce00078e0003 */
[----:B------:R-:W-:Y:S05]  /*06b0*/  CALL.REL.NOINC `($_Z8problem1iiiiPdS_S_S_S_S_S_S_Pc$__internal_trig_reduction_slowpathd) ;  /* 0x0000002000a87944 */ /* 0x000fea0003c00000 */
.L_x_5:
[----:B------:R-:W-:Y:S05]  /*06c0*/  BSYNC.RECONVERGENT B1 ;  /* 0x0000000000017941 */ /* 0x000fea0003800200 */
.L_x_4:
[----:B------:R-:W-:-:S05]  /*06d0*/  IMAD.SHL.U32 R12, R11, 0x40, RZ ;  /* 0x000000400b0c7824 */ /* 0x000fca00078e00ff */
[----:B------:R-:W-:-:S04]  /*06e0*/  LOP3.LUT R12, R12, 0x40, RZ, 0xc0, !PT ;  /* 0x000000400c0c7812 */ /* 0x000fc800078ec0ff */
[----:B------:R-:W-:-:S05]  /*06f0*/  IADD3 R44, P0, PT, R12, UR18, RZ ;  /* 0x000000120c2c7c10 */ /* 0x000fca000ff1e0ff */
[----:B------:R-:W-:-:S05]  /*0700*/  IMAD.X R45, RZ, RZ, UR19, P0 ;  /* 0x00000013ff2d7e24 */ /* 0x000fca00080e06ff */
[----:B------:R-:W2:Y:S04]  /*0710*/  LDG.E.128.CONSTANT R12, desc[UR6][R44.64] ;  /* 0x000000062c0c7981 */ /* 0x000ea8000c1e9d00 */
[----:B------:R-:W3:Y:S04]  /*0720*/  LDG.E.128.CONSTANT R16, desc[UR6][R44.64+0x10] ;  /* 0x000010062c107981 */ /* 0x000ee8000c1e9d00 */
[----:B------:R-:W4:Y:S01]  /*0730*/  LDG.E.128.CONSTANT R20, desc[UR6][R44.64+0x20] ;  /* 0x000020062c147981 */ /* 0x000f22000c1e9d00 */
[----:B------:R-:W-:Y:S01]  /*0740*/  LOP3.LUT R40, R11, 0x1, RZ, 0xc0, !PT ;  /* 0x000000010b287812 */ /* 0x000fe200078ec0ff */
[----:B------:R-:W-:-:S02]  /*0750*/  IMAD.MOV.U32 R42, RZ, RZ, 0x20fd8164 ;  /* 0x20fd8164ff2a7424 */ /* 0x000fc400078e00ff */
[----:B------:R-:W-:Y:S01]  /*0760*/  IMAD.MOV.U32 R43, RZ, RZ, 0x3da8ff83 ;  /* 0x3da8ff83ff2b7424 */ /* 0x000fe200078e00ff */
[----:B------:R-:W-:Y:S01]  /*0770*/  ISETP.NE.U32.AND P0, PT, R40, 0x1, PT ;  /* 0x000000012800780c */ /* 0x000fe20003f05070 */
[----:B------:R-:W-:-:S03]  /*0780*/  DMUL R40, R38, R38 ;  /* 0x0000002626287228 */ /* 0x000fc60000000000 */
[----:B------:R-:W-:Y:S02]  /*0790*/  FSEL R42, R42, -8.06006814911005101289e+34, !P0 ;  /* 0xf9785eba2a2a7808 */ /* 0x000fe40004000000 */
[----:B------:R-:W-:-:S06]  /*07a0*/  FSEL R43, -R43, 0.11223486810922622681, !P0 ;  /* 0x3de5db652b2b7808 */ /* 0x000fcc0004000100 */
[----:B--2---:R-:W-:-:S08]  /*07b0*/  DFMA R12, R40, R42, R12 ;  /* 0x0000002a280c722b */ /* 0x004fd0000000000c */
[----:B------:R-:W-:-:S08]  /*07c0*/  DFMA R12, R40, R12, R14 ;  /* 0x0000000c280c722b */ /* 0x000fd0000000000e */
[----:B---3--:R-:W-:-:S08]  /*07d0*/  DFMA R12, R40, R12, R16 ;  /* 0x0000000c280c722b */ /* 0x008fd00000000010 */
[----:B------:R-:W-:-:S08]  /*07e0*/  DFMA R12, R40, R12, R18 ;  /* 0x0000000c280c722b */ /* 0x000fd00000000012 */
[----:B----4-:R-:W-:-:S08]  /*07f0*/  DFMA R12, R40, R12, R20 ;  /* 0x0000000c280c722b */ /* 0x010fd00000000014 */
[----:B------:R-:W-:-:S08]  /*0800*/  DFMA R12, R40, R12, R22 ;  /* 0x0000000c280c722b */ /* 0x000fd00000000016 */
[----:B------:R-:W-:Y:S02]  /*0810*/  DFMA R14, R12, R38, R38 ;  /* 0x000000260c0e722b */ /* 0x000fe40000000026 */
[----:B------:R-:W-:-:S10]  /*0820*/  DFMA R12, R40, R12, 1 ;  /* 0x3ff00000280c742b */ /* 0x000fd4000000000c */
[----:B------:R-:W-:Y:S02]  /*0830*/  FSEL R16, R12, R14, !P0 ;  /* 0x0000000e0c107208 */ /* 0x000fe40004000000 */
[----:B------:R-:W-:Y:S01]  /*0840*/  FSEL R17, R13, R15, !P0 ;  /* 0x0000000f0d117208 */ /* 0x000fe20004000000 */
[----:B------:R-:W-:Y:S01]  /*0850*/  DMUL R14, R36, 0.5 ;  /* 0x3fe00000240e7828 */ /* 0x000fe20000000000 */
[----:B------:R-:W-:-:S04]  /*0860*/  LOP3.LUT P0, RZ, R11, 0x2, RZ, 0xc0, !PT ;  /* 0x000000020bff7812 */ /* 0x000fc8000780c0ff */
[----:B------:R-:W-:-:S10]  /*0870*/  DADD R12, RZ, -R16 ;  /* 0x00000000ff0c7229 */ /* 0x000fd40000000810 */
[----:B------:R-:W-:Y:S02]  /*0880*/  FSEL R12, R16, R12, !P0 ;  /* 0x0000000c100c7208 */ /* 0x000fe40004000000 */
[----:B------:R-:W-:-:S06]  /*0890*/  FSEL R13, R17, R13, !P0 ;  /* 0x0000000d110d7208 */ /* 0x000fcc0004000000 */
[----:B------:R-:W-:-:S11]  /*08a0*/  DFMA R36, R14, |R12|, R36 ;  /* 0x4000000c0e24722b */ /* 0x000fd60000000024 */
.L_x_3:
[----:B------:R-:W-:Y:S01]  /*08b0*/  IMAD.U32 R40, RZ, RZ, UR10 ;  /* 0x0000000aff287e24 */ /* 0x000fe2000f8e00ff */
[----:B------:R-:W2:Y:S01]  /*08c0*/  LDG.E.64 R18, desc[UR6][R32.64] ;  /* 0x0000000620127981 */ /* 0x000ea2000c1e1b00 */
[----:B------:R-:W-:Y:S02]  /*08d0*/  IMAD.U32 R41, RZ, RZ, UR11 ;  /* 0x0000000bff297e24 */ /* 0x000fe4000f8e00ff */
[----:B------:R-:W-:Y:S01]  /*08e0*/  IMAD.U32 R38, RZ, RZ, UR12 ;  /* 0x0000000cff267e24 */ /* 0x000fe2000f8e00ff */
[----:B------:R-:W3:Y:S01]  /*08f0*/  LDG.E.64 R16, desc[UR6][R30.64] ;  /* 0x000000061e107981 */ /* 0x000ee2000c1e1b00 */
[----:B------:R-:W-:-:S03]  /*0900*/  IMAD.U32 R39, RZ, RZ, UR13 ;  /* 0x0000000dff277e24 */ /* 0x000fc6000f8e00ff */
[----:B------:R-:W2:Y:S01]  /*0910*/  LDG.E.64 R12, desc[UR6][R40.64] ;  /* 0x00000006280c7981 */ /* 0x000ea2000c1e1b00 */
[----:B------:R-:W-:-:S03]  /*0920*/  IMAD.U32 R42, RZ, RZ, UR8 ;  /* 0x00000008ff2a7e24 */ /* 0x000fc6000f8e00ff */
[----:B------:R-:W3:Y:S01]  /*0930*/  LDG.E.64 R14, desc[UR6][R38.64] ;  /* 0x00000006260e7981 */ /* 0x000ee2000c1e1b00 */
[----:B------:R-:W-:-:S03]  /*0940*/  IMAD.U32 R43, RZ, RZ, UR9 ;  /* 0x00000009ff2b7e24 */ /* 0x000fc6000f8e00ff */
[----:B------:R-:W4:Y:S04]  /*0950*/  LDG.E.64 R22, desc[UR6][R34.64] ;  /* 0x0000000622167981 */ /* 0x000f28000c1e1b00 */
[----:B------:R-:W4:Y:S01]  /*0960*/  LDG.E.64 R20, desc[UR6][R42.64] ;  /* 0x000000062a147981 */ /* 0x000f22000c1e1b00 */
[----:B------:R-:W-:Y:S01]  /*0970*/  UMOV UR20, 0xa0b5ed8d ;  /* 0xa0b5ed8d00147882 */ /* 0x000fe20000000000 */
[----:B------:R-:W-:Y:S01]  /*0980*/  UMOV UR21, 0x3eb0c6f7 ;  /* 0x3eb0c6f700157882 */ /* 0x000fe20000000000 */
[----:B------:R-:W-:Y:S01]  /*0990*/  BSSY.RECONVERGENT B1, `(.L_x_6) ;  /* 0x0000011000017945 */ /* 0x000fe20003800200 */
[----:B--2---:R-:W-:Y:S02]  /*09a0*/  DADD R12, R12, -R18 ;  /* 0x000000000c0c7229 */ /* 0x004fe40000000812 */
[----:B---3--:R-:W-:-:S06]  /*09b0*/  DADD R14, R14, -R16 ;  /* 0x000000000e0e7229 */ /* 0x008fcc0000000810 */
[----:B------:R-:W-:Y:S02]  /*09c0*/  DMUL R18, R12, R12 ;  /* 0x0000000c0c127228 */ /* 0x000fe40000000000 */
[----:B----4-:R-:W-:-:S06]  /*09d0*/  DADD R16, R20, -R22 ;  /* 0x0000000014107229 */ /* 0x010fcc0000000816 */
[----:B------:R-:W-:-:S08]  /*09e0*/  DFMA R18, R14, R14, R18 ;  /* 0x0000000e0e12722b */ /* 0x000fd00000000012 */
[----:B------:R-:W-:-:S08]  /*09f0*/  DFMA R18, R16, R16, R18 ;  /* 0x000000101012722b */ /* 0x000fd00000000012 */
[----:B------:R-:W-:-:S08]  /*0a00*/  DADD R18, R18, UR20 ;  /* 0x0000001412127e29 */ /* 0x000fd00008000000 */
[----:B------:R-:W-:-:S14]  /*0a10*/  DSETP.NEU.AND P0, PT, R18, RZ, PT ;  /* 0x000000ff1200722a */ /* 0x000fdc0003f0d000 */
[----:B------:R-:W-:Y:S01]  /*0a20*/  @!P0 CS2R R20, SRZ ;  /* 0x0000000000148805 */ /* 0x000fe2000001ff00 */
[----:B------:R-:W-:Y:S06]  /*0a30*/  @!P0 BRA `(.L_x_7) ;  /* 0x0000000000188947 */ /* 0x000fec0003800000 */
[----:B------:R-:W-:Y:S01]  /*0a40*/  DADD R42, -RZ, |R18| ;  /* 0x00000000ff2a7229 */ /* 0x000fe20000000512 */
[----:B------:R-:W-:-:S10]  /*0a50*/  MOV R50, 0xa70 ;  /* 0x00000a7000327802 */ /* 0x000fd40000000f00 */
[----:B------:R-:W-:Y:S05]  /*0a60*/  CALL.REL.NOINC `($_Z8problem1iiiiPdS_S_S_S_S_S_S_Pc$__internal_accurate_pow) ;  /* 0x00000014001c7944 */ /* 0x000fea0003c00000 */
[----:B------:R-:W-:-:S04]  /*0a70*/  ISETP.GE.AND P0, PT, R19, RZ, PT ;  /* 0x000000ff1300720c */ /* 0x000fc80003f06270 */
[----:B------:R-:W-:Y:S02]  /*0a80*/  FSEL R20, R20, RZ, P0 ;  /* 0x000000ff14147208 */ /* 0x000fe40000000000 */
[----:B------:R-:W-:-:S07]  /*0a90*/  FSEL R21, R38, -QNAN , P0 ;  /* 0xfff8000026157808 */ /* 0x000fce0000000000 */
.L_x_7:
[----:B------:R-:W-:Y:S05]  /*0aa0*/  BSYNC.RECONVERGENT B1 ;  /* 0x0000000000017941 */ /* 0x000fea0003800200 */
.L_x_6:
[C---:B------:R-:W-:Y:S01]  /*0ab0*/  DADD R22, R18.reuse, 1.5 ;  /* 0x3ff8000012167429 */ /* 0x040fe20000000000 */
[----:B------:R-:W-:Y:S01]  /*0ac0*/  BSSY.RECONVERGENT B1, `(.L_x_8) ;  /* 0x000000b000017945 */ /* 0x000fe20003800200 */
[----:B------:R-:W-:-:S08]  /*0ad0*/  DSETP.NEU.AND P1, PT, R18, 1, PT ;  /* 0x3ff000001200742a */ /* 0x000fd00003f2d000 */
[----:B------:R-:W-:-:S04]  /*0ae0*/  LOP3.LUT R22, R23, 0x7ff00000, RZ, 0xc0, !PT ;  /* 0x7ff0000017167812 */ /* 0x000fc800078ec0ff */
[----:B------:R-:W-:-:S13]  /*0af0*/  ISETP.NE.AND P0, PT, R22, 0x7ff00000, PT ;  /* 0x7ff000001600780c */ /* 0x000fda0003f05270 */
[----:B------:R-:W-:Y:S05]  /*0b00*/  @P0 BRA `(.L_x_9) ;  /* 0x0000000000180947 */ /* 0x000fea0003800000 */
[----:B------:R-:W-:-:S14]  /*0b10*/  DSETP.NAN.AND P0, PT, R18, R18, PT ;  /* 0x000000121200722a */ /* 0x000fdc0003f08000 */
[----:B------:R-:W-:Y:S01]  /*0b20*/  @P0 DADD R20, R18, 1.5 ;  /* 0x3ff8000012140429 */ /* 0x000fe20000000000 */
[----:B------:R-:W-:Y:S10]  /*0b30*/  @P0 BRA `(.L_x_9) ;  /* 0x00000000000c0947 */ /* 0x000ff40003800000 */
[----:B------:R-:W-:-:S14]  /*0b40*/  DSETP.NEU.AND P0, PT, R18, +INF , PT ;  /* 0x7ff000001200742a */ /* 0x000fdc0003f0d000 */
[----:B------:R-:W-:Y:S02]  /*0b50*/  @!P0 IMAD.MOV.U32 R20, RZ, RZ, 0x0 ;  /* 0x00000000ff148424 */ /* 0x000fe400078e00ff */
[----:B------:R-:W-:-:S07]  /*0b60*/  @!P0 IMAD.MOV.U32 R21, RZ, RZ, 0x7ff00000 ;  /* 0x7ff00000ff158424 */ /* 0x000fce00078e00ff */
.L_x_9:
[----:B------:R-:W-:Y:S05]  /*0b70*/  BSYNC.RECONVERGENT B1 ;  /* 0x0000000000017941 */ /* 0x000fea0003800200 */
.L_x_8:
[----:B------:R-:W-:Y:S01]  /*0b80*/  FSEL R19, R21, 1.875, P1 ;  /* 0x3ff0000015137808 */ /* 0x000fe20000800000 */
[----:B------:R-:W-:Y:S01]  /*0b90*/  UMOV UR20, 0xf4deae16 ;  /* 0xf4deae1600147882 */ /* 0x000fe20000000000 */
[----:B------:R-:W-:Y:S01]  /*0ba0*/  FSEL R18, R20, RZ, P1 ;  /* 0x000000ff14127208 */ /* 0x000fe20000800000 */
[----:B------:R-:W-:Y:S01]  /*0bb0*/  IMAD.MOV.U32 R20, RZ, RZ, 0x1 ;  /* 0x00000001ff147424 */ /* 0x000fe200078e00ff */
[----:B------:R-:W0:Y:S01]  /*0bc0*/  MUFU.RCP64H R21, R19 ;  /* 0x0000001300157308 */ /* 0x000e220000001800 */
[----:B------:R-:W-:Y:S01]  /*0bd0*/  UMOV UR21, 0x3dd25868 ;  /* 0x3dd2586800157882 */ /* 0x000fe20000000000 */
[----:B------:R-:W-:Y:S01]  /*0be0*/  BSSY.RECONVERGENT B1, `(.L_x_10) ;  /* 0x0000015000017945 */ /* 0x000fe20003800200 */
[----:B------:R-:W-:Y:S02]  /*0bf0*/  DMUL R36, R36, UR20 ;  /* 0x0000001424247c28 */ /* 0x000fe40008000000 */
[----:B0-----:R-:W-:-:S08]  /*0c00*/  DFMA R22, -R18, R20, 1 ;  /* 0x3ff000001216742b */ /* 0x001fd00000000114 */
[----:B------:R-:W-:-:S08]  /*0c10*/  DFMA R22, R22, R22, R22 ;  /* 0x000000161616722b */ /* 0x000fd00000000016 */
[----:B------:R-:W-:Y:S02]  /*0c20*/  DFMA R22, R20, R22, R20 ;  /* 0x000000161416722b */ /* 0x000fe40000000014 */
[----:B------:R-:W-:-:S06]  /*0c30*/  DMUL R20, R14, R36 ;  /* 0x000000240e147228 */ /* 0x000fcc0000000000 */
[----:B------:R-:W-:-:S04]  /*0c40*/  DFMA R38, -R18, R22, 1 ;  /* 0x3ff000001226742b */ /* 0x000fc80000000116 */
[----:B------:R-:W-:-:S04]  /*0c50*/  FSETP.GEU.AND P1, PT, |R21|, 6.5827683646048100446e-37, PT ;  /* 0x036000001500780b */ /* 0x000fc80003f2e200 */
[----:B------:R-:W-:-:S08]  /*0c60*/  DFMA R38, R22, R38, R22 ;  /* 0x000000261626722b */ /* 0x000fd00000000016 */
[----:B------:R-:W-:-:S08]  /*0c70*/  DMUL R14, R20, R38 ;  /* 0x00000026140e7228 */ /* 0x000fd00000000000 */
[----:B------:R-:W-:-:S08]  /*0c80*/  DFMA R22, -R18, R14, R20 ;  /* 0x0000000e1216722b */ /* 0x000fd00000000114 */
[----:B------:R-:W-:-:S10]  /*0c90*/  DFMA R14, R38, R22, R14 ;  /* 0x00000016260e722b */ /* 0x000fd4000000000e */
[----:B------:R-:W-:-:S05]  /*0ca0*/  FFMA R11, RZ, R19, R15 ;  /* 0x00000013ff0b7223 */ /* 0x000fca000000000f */
[----:B------:R-:W-:-:S13]  /*0cb0*/  FSETP.GT.AND P0, PT, |R11|, 1.469367938527859385e-39, PT ;  /* 0x001000000b00780b */ /* 0x000fda0003f04200 */
[----:B------:R-:W-:Y:S05]  /*0cc0*/  @P0 BRA P1, `(.L_x_11) ;  /* 0x0000000000180947 */ /* 0x000fea0000800000 */
[----:B------:R-:W-:Y:S01]  /*0cd0*/  IMAD.MOV.U32 R22, RZ, RZ, R20 ;  /* 0x000000ffff167224 */ /* 0x000fe200078e0014 */
[----:B------:R-:W-:Y:S01]  /*0ce0*/  MOV R46, 0xd30 ;  /* 0x00000d30002e7802 */ /* 0x000fe20000000f00 */
[----:B------:R-:W-:Y:S02]  /*0cf0*/  IMAD.MOV.U32 R23, RZ, RZ, R21 ;  /* 0x000000ffff177224 */ /* 0x000fe400078e0015 */
[----:B------:R-:W-:Y:S02]  /*0d00*/  IMAD.MOV.U32 R20, RZ, RZ, R18 ;  /* 0x000000ffff147224 */ /* 0x000fe400078e0012 */
[----:B------:R-:W-:-:S07]  /*0d10*/  IMAD.MOV.U32 R21, RZ, RZ, R19 ;  /* 0x000000ffff157224 */ /* 0x000fce00078e0013 */
[----:B------:R-:W-:Y:S05]  /*0d20*/  CALL.REL.NOINC `($__internal_0_$__cuda_sm20_div_rn_f64_full) ;  /* 0x0000000800587944 */ /* 0x000fea0003c00000 */
.L_x_11:
[----:B------:R-:W-:Y:S05]  /*0d30*/  BSYNC.RECONVERGENT B1 ;  /* 0x0000000000017941 */ /* 0x000fea0003800200 */
.L_x_10:
[----:B------:R-:W0:Y:S01]  /*0d40*/  MUFU.RCP64H R21, R19 ;  /* 0x0000001300157308 */ /* 0x000e220000001800 */
[----:B------:R-:W-:Y:S01]  /*0d50*/  IMAD.MOV.U32 R20, RZ, RZ, 0x1 ;  /* 0x00000001ff147424 */ /* 0x000fe200078e00ff */
[----:B------:R-:W-:Y:S01]  /*0d60*/  DADD R28, R28, R14 ;  /* 0x000000001c1c7229 */ /* 0x000fe2000000000e */
[----:B------:R-:W-:Y:S06]  /*0d70*/  BSSY.RECONVERGENT B1, `(.L_x_12) ;  /* 0x0000017000017945 */ /* 0x000fec0003800200 */
[----:B------:R1:W-:Y:S01]  /*0d80*/  STS.64 [R4], R28 ;  /* 0x0000001c04007388 */ /* 0x0003e20000000a00 */
        /* <DEDUP_REMOVED lines=12> */
[----:B-1----:R-:W-:Y:S05]  /*0e50*/  @P0 BRA P1, `(.L_x_13) ;  /* 0x0000000000200947 */ /* 0x002fea0000800000 */
[----:B------:R-:W-:Y:S01]  /*0e60*/  IMAD.MOV.U32 R22, RZ, RZ, R20 ;  /* 0x000000ffff167224 */ /* 0x000fe200078e0014 */
[----:B------:R-:W-:Y:S01]  /*0e70*/  MOV R46, 0xec0 ;  /* 0x00000ec0002e7802 */ /* 0x000fe20000000f00 */
[----:B------:R-:W-:Y:S02]  /*0e80*/  IMAD.MOV.U32 R23, RZ, RZ, R21 ;  /* 0x000000ffff177224 */ /* 0x000fe400078e0015 */
[----:B------:R-:W-:Y:S02]  /*0e90*/  IMAD.MOV.U32 R20, RZ, RZ, R18 ;  /* 0x000000ffff147224 */ /* 0x000fe400078e0012 */
[----:B------:R-:W-:-:S07]  /*0ea0*/  IMAD.MOV.U32 R21, RZ, RZ, R19 ;  /* 0x000000ffff157224 */ /* 0x000fce00078e0013 */
[----:B------:R-:W-:Y:S05]  /*0eb0*/  CALL.REL.NOINC `($__internal_0_$__cuda_sm20_div_rn_f64_full) ;  /* 0x0000000400f47944 */ /* 0x000fea0003c00000 */
[----:B------:R-:W-:Y:S02]  /*0ec0*/  IMAD.MOV.U32 R12, RZ, RZ, R14 ;  /* 0x000000ffff0c7224 */ /* 0x000fe400078e000e */
[----:B------:R-:W-:-:S07]  /*0ed0*/  IMAD.MOV.U32 R13, RZ, RZ, R15 ;  /* 0x000000ffff0d7224 */ /* 0x000fce00078e000f */
.L_x_13:
[----:B------:R-:W-:Y:S05]  /*0ee0*/  BSYNC.RECONVERGENT B1 ;  /* 0x0000000000017941 */ /* 0x000fea0003800200 */
.L_x_12:
[----:B------:R-:W0:Y:S01]  /*0ef0*/  MUFU.RCP64H R15, R19 ;  /* 0x00000013000f7308 */ /* 0x000e220000001800 */
[----:B------:R-:W-:Y:S01]  /*0f00*/  IMAD.MOV.U32 R14, RZ, RZ, 0x1 ;  /* 0x00000001ff0e7424 */ /* 0x000fe200078e00ff */
[----:B------:R-:W-:Y:S01]  /*0f10*/  DMUL R36, R16, R36 ;  /* 0x0000002410247228 */ /* 0x000fe20000000000 */
[----:B------:R-:W-:Y:S01]  /*0f20*/  BSSY.RECONVERGENT B1, `(.L_x_14) ;  /* 0x0000017000017945 */ /* 0x000fe20003800200 */
[----:B------:R-:W-:-:S07]  /*0f30*/  DADD R26, R26, R12 ;  /* 0x000000001a1a7229 */ /* 0x000fce000000000c */
[----:B------:R1:W-:Y:S01]  /*0f40*/  STS.64 [R5], R26 ;  /* 0x0000001a05007388 */ /* 0x0003e20000000a00 */
[----:B------:R-:W-:Y:S01]  /*0f50*/  FSETP.GEU.AND P1, PT, |R37|, 6.5827683646048100446e-37, PT ;  /* 0x036000002500780b */ /* 0x000fe20003f2e200 */
[----:B0-----:R-:W-:-:S08]  /*0f60*/  DFMA R20, -R18, R14, 1 ;  /* 0x3ff000001214742b */ /* 0x001fd0000000010e */
[----:B------:R-:W-:-:S08]  /*0f70*/  DFMA R20, R20, R20, R20 ;  /* 0x000000141414722b */ /* 0x000fd00000000014 */
[----:B------:R-:W-:-:S08]  /*0f80*/  DFMA R20, R14, R20, R14 ;  /* 0x000000140e14722b */ /* 0x000fd0000000000e */
[----:B------:R-:W-:-:S08]  /*0f90*/  DFMA R14, -R18, R20, 1 ;  /* 0x3ff00000120e742b */ /* 0x000fd00000000114 */
        /* <DEDUP_REMOVED lines=15> */
.L_x_15:
[----:B------:R-:W-:Y:S05]  /*1090*/  BSYNC.RECONVERGENT B1 ;  /* 0x0000000000017941 */ /* 0x000fea0003800200 */
.L_x_14:
[----:B------:R-:W-:-:S07]  /*10a0*/  DADD R24, R24, R12 ;  /* 0x0000000018187229 */ /* 0x000fce000000000c */
[----:B------:R1:W-:Y:S04]  /*10b0*/  STS.64 [R6], R24 ;  /* 0x0000001806007388 */ /* 0x0003e80000000a00 */
.L_x_2:
[----:B0-----:R-:W-:Y:S05]  /*10c0*/  BSYNC.RECONVERGENT B0 ;  /* 0x0000000000007941 */ /* 0x001fea0003800200 */
.L_x_1:
[----:B------:R-:W-:Y:S01]  /*10d0*/  UIADD3 UR8, UP0, UPT, UR8, 0x8, URZ ;  /* 0x0000000808087890 */ /* 0x000fe2000ff1e0ff */
[----:B------:R-:W-:Y:S01]  /*10e0*/  VIADD R7, R7, 0x1 ;  /* 0x0000000107077836 */ /* 0x000fe20000000000 */
[----:B------:R-:W-:Y:S02]  /*10f0*/  UIADD3 UR4, UPT, UPT, UR4, 0x1, URZ ;  /* 0x0000000104047890 */ /* 0x000fe4000fffe0ff */
[----:B------:R-:W-:Y:S02]  /*1100*/  UIADD3.X UR9, UPT, UPT, URZ, UR9, URZ, UP0, !UPT ;  /* 0x00000009ff097290 */ /* 0x000fe400087fe4ff */
[----:B------:R-:W-:Y:S02]  /*1110*/  UISETP.NE.AND UP0, UPT, UR4, URZ, UPT ;  /* 0x000000ff0400728c */ /* 0x000fe4000bf05270 */
[----:B------:R-:W-:Y:S02]  /*1120*/  UIADD3 UR10, UP1, UPT, UR10, 0x8, URZ ;  /* 0x000000080a0a7890 */ /* 0x000fe4000ff3e0ff */
[----:B------:R-:W-:-:S02]  /*1130*/  UIADD3 UR12, UP2, UPT, UR12, 0x8, URZ ;  /* 0x000000080c0c7890 */ /* 0x000fc4000ff5e0ff */
[----:B------:R-:W-:Y:S02]  /*1140*/  UIADD3 UR14, UP3, UPT, UR14, 0x1, URZ ;  /* 0x000000010e0e7890 */ /* 0x000fe4000ff7e0ff */
[----:B------:R-:W-:Y:S02]  /*1150*/  UIADD3 UR16, UP4, UPT, UR16, 0x8, URZ ;  /* 0x0000000810107890 */ /* 0x000fe4000ff9e0ff */
[----:B------:R-:W-:Y:S02]  /*1160*/  UIADD3.X UR11, UPT, UPT, URZ, UR11, URZ, UP1, !UPT ;  /* 0x0000000bff0b7290 */ /* 0x000fe40008ffe4ff */
[----:B------:R-:W-:Y:S02]  /*1170*/  UIADD3.X UR13, UPT, UPT, URZ, UR13, URZ, UP2, !UPT ;  /* 0x0000000dff0d7290 */ /* 0x000fe400097fe4ff */
[----:B------:R-:W-:Y:S02]  /*1180*/  UIADD3.X UR15, UPT, UPT, URZ, UR15, URZ, UP3, !UPT ;  /* 0x0000000fff0f7290 */ /* 0x000fe40009ffe4ff */
[----:B------:R-:W-:Y:S01]  /*1190*/  UIADD3.X UR17, UPT, UPT, URZ, UR17, URZ, UP4, !UPT ;  /* 0x00000011ff117290 */ /* 0x000fe2000a7fe4ff */
[----:B------:R-:W-:Y:S11]  /*11a0*/  BRA.U UP0, `(.L_x_16) ;  /* 0xfffffff100f07547 */ /* 0x000ff6000b83ffff */
[----:B------:R-:W0:Y:S08]  /*11b0*/  LDC.64 R2, c[0x0][0x3b0] ;  /* 0x0000ec00ff027b82 */ /* 0x000e300000000a00 */
[----:B-1----:R-:W1:Y:S08]  /*11c0*/  LDC.64 R6, c[0x0][0x3b8] ;  /* 0x0000ee00ff067b82 */ /* 0x002e700000000a00 */
[----:B------:R-:W2:Y:S01]  /*11d0*/  LDC.64 R10, c[0x0][0x3c0] ;  /* 0x0000f000ff0a7b82 */ /* 0x000ea20000000a00 */
[----:B0-----:R-:W-:-:S05]  /*11e0*/  IMAD.WIDE.U32 R2, R0, 0x8, R2 ;  /* 0x0000000800027825 */ /* 0x001fca00078e0002 */
[----:B------:R-:W3:Y:S01]  /*11f0*/  LDG.E.64 R4, desc[UR6][R2.64] ;  /* 0x0000000602047981 */ /* 0x000ee2000c1e1b00 */
[----:B-1----:R-:W-:Y:S01]  /*1200*/  IMAD.WIDE.U32 R6, R0, 0x8, R6 ;  /* 0x0000000800067825 */ /* 0x002fe200078e0006 */
[----:B---3--:R-:W-:-:S07]  /*1210*/  DFMA R4, R28, 60, R4 ;  /* 0x404e00001c04782b */ /* 0x008fce0000000004 */
[----:B------:R0:W-:Y:S04]  /*1220*/  STG.E.64 desc[UR6][R2.64], R4 ;  /* 0x0000000402007986 */ /* 0x0001e8000c101b06 */
[----:B------:R-:W3:Y:S01]  /*1230*/  LDG.E.64 R8, desc[UR6][R6.64] ;  /* 0x0000000606087981 */ /* 0x000ee2000c1e1b00 */
[----:B--2---:R-:W-:Y:S01]  /*1240*/  IMAD.WIDE.U32 R10, R0, 0x8, R10 ;  /* 0x00000008000a7825 */ /* 0x004fe200078e000a */
[----:B---3--:R-:W-:-:S07]  /*1250*/  DFMA R8, R26, 60, R8 ;  /* 0x404e00001a08782b */ /* 0x008fce0000000008 */
[----:B------:R1:W-:Y:S04]  /*1260*/  STG.E.64 desc[UR6][R6.64], R8 ;  /* 0x0000000806007986 */ /* 0x0003e8000c101b06 */
[----:B------:R-:W2:Y:S02]  /*1270*/  LDG.E.64 R12, desc[UR6][R10.64] ;  /* 0x000000060a0c7981 */ /* 0x000ea4000c1e1b00 */
[----:B--2---:R-:W-:-:S07]  /*1280*/  DFMA R12, R24, 60, R12 ;  /* 0x404e0000180c782b */ /* 0x004fce000000000c */
[----:B------:R2:W-:Y:S04]  /*1290*/  STG.E.64 desc[UR6][R10.64], R12 ;  /* 0x0000000c0a007986 */ /* 0x0005e8000c101b06 */
[----:B------:R-:W3:Y:S04]  /*12a0*/  LDG.E.64 R14, desc[UR6][R2.64] ;  /* 0x00000006020e7981 */ /* 0x000ee8000c1e1b00 */
[----:B------:R-:W3:Y:S02]  /*12b0*/  LDG.E.64 R16, desc[UR6][R30.64] ;  /* 0x000000061e107981 */ /* 0x000ee4000c1e1b00 */
[----:B---3--:R-:W-:-:S07]  /*12c0*/  DFMA R14, R14, 60, R16 ;  /* 0x404e00000e0e782b */ /* 0x008fce0000000010 */
[----:B------:R2:W-:Y:S04]  /*12d0*/  STG.E.64 desc[UR6][R30.64], R14 ;  /* 0x0000000e1e007986 */ /* 0x0005e8000c101b06 */
[----:B0-----:R-:W3:Y:S04]  /*12e0*/  LDG.E.64 R4, desc[UR6][R6.64] ;  /* 0x0000000606047981 */ /* 0x001ee8000c1e1b00 */
[----:B------:R-:W3:Y:S02]  /*12f0*/  LDG.E.64 R16, desc[UR6][R32.64] ;  /* 0x0000000620107981 */ /* 0x000ee4000c1e1b00 */
[----:B---3--:R-:W-:-:S07]  /*1300*/  DFMA R4, R4, 60, R16 ;  /* 0x404e00000404782b */ /* 0x008fce0000000010 */
[----:B------:R2:W-:Y:S04]  /*1310*/  STG.E.64 desc[UR6][R32.64], R4 ;  /* 0x0000000420007986 */ /* 0x0005e8000c101b06 */
[----:B-1----:R-:W3:Y:S04]  /*1320*/  LDG.E.64 R8, desc[UR6][R10.64] ;  /* 0x000000060a087981 */ /* 0x002ee8000c1e1b00 */
[----:B------:R-:W3:Y:S01]  /*1330*/  LDG.E.64 R16, desc[UR6][R34.64] ;  /* 0x0000000622107981 */ /* 0x000ee2000c1e1b00 */
[----:B------:R-:W-:Y:S01]  /*1340*/  ISETP.NE.AND P0, PT, R0, RZ, PT ;  /* 0x000000ff0000720c */ /* 0x000fe20003f05270 */
[----:B---3--:R-:W-:-:S07]  /*1350*/  DFMA R8, R8, 60, R16 ;  /* 0x404e00000808782b */ /* 0x008fce0000000010 */
[----:B------:R2:W-:Y:S01]  /*1360*/  STG.E.64 desc[UR6][R34.64], R8 ;  /* 0x0000000822007986 */ /* 0x0005e2000c101b06 */
[----:B------:R-:W-:Y:S06]  /*1370*/  BAR.SYNC.DEFER_BLOCKING 0x0 ;  /* 0x0000000000007b1d */ /* 0x000fec0000010000 */
[----:B------:R-:W-:Y:S05]  /*1380*/  @P0 EXIT ;  /* 0x000000000000094d */ /* 0x000fea0003800000 */
[----:B--2---:R-:W0:Y:S08]  /*1390*/  LDC.64 R10, c[0x0][0x3a0] ;  /* 0x0000e800ff0a7b82 */ /* 0x004e300000000a00 */
[----:B------:R-:W0:Y:S08]  /*13a0*/  LDC.64 R16, c[0x0][0x388] ;  /* 0x0000e200ff107b82 */ /* 0x000e300000000a00 */
[----:B------:R-:W1:Y:S08]  /*13b0*/  LDC.64 R6, c[0x0][0x398] ;  /* 0x0000e600ff067b82 */ /* 0x000e700000000a00 */
[----:B------:R-:W2:Y:S01]  /*13c0*/  LDC.64 R14, c[0x0][0x3a8] ;  /* 0x0000ea00ff0e7b82 */ /* 0x000ea20000000a00 */
[----:B0-----:R-:W-:-:S04]  /*13d0*/  IMAD.WIDE R2, R16, 0x8, R10 ;  /* 0x0000000810027825 */ /* 0x001fc800078e020a */
[C---:B------:R-:W-:Y:S01]  /*13e0*/  IMAD.WIDE R10, R17.reuse, 0x8, R10 ;  /* 0x00000008110a7825 */ /* 0x040fe200078e020a */
[----:B------:R-:W3:Y:S03]  /*13f0*/  LDG.E.64 R8, desc[UR6][R2.64] ;  /* 0x0000000602087981 */ /* 0x000ee6000c1e1b00 */
[C-C-:B-1----:R-:W-:Y:S02]  /*1400*/  IMAD.WIDE R4, R16.reuse, 0x8, R6.reuse ;  /* 0x0000000810047825 */ /* 0x142fe400078e0206 */
[----:B------:R-:W3:Y:S02]  /*1410*/  LDG.E.64 R10, desc[UR6][R10.64] ;  /* 0x000000060a0a7981 */ /* 0x000ee4000c1e1b00 */
[----:B------:R-:W-:Y:S02]  /*1420*/  IMAD.WIDE R6, R17, 0x8, R6 ;  /* 0x0000000811067825 */ /* 0x000fe400078e0206 */
[----:B------:R-:W4:Y:S02]  /*1430*/  LDG.E.64 R4, desc[UR6][R4.64] ;  /* 0x0000000604047981 */ /* 0x000f24000c1e1b00 */
[----:B--2---:R-:W-:-:S02]  /*1440*/  IMAD.WIDE R12, R16, 0x8, R14 ;  /* 0x00000008100c7825 */ /* 0x004fc400078e020e */
[----:B------:R-:W4:Y:S02]  /*1450*/  LDG.E.64 R6, desc[UR6][R6.64] ;  /* 0x0000000606067981 */ /* 0x000f24000c1e1b00 */
[----:B------:R-:W-:Y:S02]  /*1460*/  IMAD.WIDE R14, R17, 0x8, R14 ;  /* 0x00000008110e7825 */ /* 0x000fe400078e020e */
[----:B------:R-:W2:Y:S04]  /*1470*/  LDG.E.64 R12, desc[UR6][R12.64] ;  /* 0x000000060c0c7981 */ /* 0x000ea8000c1e1b00 */
[----:B------:R-:W2:Y:S01]  /*1480*/  LDG.E.64 R14, desc[UR6][R14.64] ;  /* 0x000000060e0e7981 */ /* 0x000ea2000c1e1b00 */
[----:B------:R-:W0:Y:S03]  /*1490*/  LDC.64 R16, c[0x0][0x390] ;  /* 0x0000e400ff107b82 */ /* 0x000e260000000a00 */
[----:B0-----:R0:W5:Y:S01]  /*14a0*/  LDG.E.64 R2, desc[UR6][R16.64] ;  /* 0x0000000610027981 */ /* 0x001162000c1e1b00 */
[----:B---3--:R-:W-:-:S02]  /*14b0*/  DADD R10, R8, -R10 ;  /* 0x00000000080a7229 */ /* 0x008fc4000000080a */
[----:B----4-:R-:W-:-:S06]  /*14c0*/  DADD R8, R4, -R6 ;  /* 0x0000000004087229 */ /* 0x010fcc0000000806 */
[----:B------:R-:W-:Y:S02]  /*14d0*/  DMUL R10, R10, R10 ;  /* 0x0000000a0a0a7228 */ /* 0x000fe40000000000 */
[----:B--2---:R-:W-:-:S06]  /*14e0*/  DADD R4, R12, -R14 ;  /* 0x000000000c047229 */ /* 0x004fcc000000080e */
[----:B------:R-:W-:Y:S01]  /*14f0*/  DFMA R10, R8, R8, R10 ;  /* 0x00000008080a722b */ /* 0x000fe2000000000a */
[----:B------:R-:W-:Y:S02]  /*1500*/  IMAD.MOV.U32 R8, RZ, RZ, 0x0 ;  /* 0x00000000ff087424 */ /* 0x000fe400078e00ff */
[----:B------:R-:W-:-:S05]  /*1510*/  IMAD.MOV.U32 R9, RZ, RZ, 0x3fd80000 ;  /* 0x3fd80000ff097424 */ /* 0x000fca00078e00ff */
[----:B------:R-:W-:-:S06]  /*1520*/  DFMA R10, R4, R4, R10 ;  /* 0x00000004040a722b */ /* 0x000fcc000000000a */
[----:B------:R-:W1:Y:S04]  /*1530*/  MUFU.RSQ64H R5, R11 ;  /* 0x0000000b00057308 */ /* 0x000e680000001c00 */
[----:B------:R-:W-:-:S05]  /*1540*/  VIADD R4, R11, 0xfcb00000 ;  /* 0xfcb000000b047836 */ /* 0x000fca0000000000 */
[----:B------:R-:W-:Y:S01]  /*1550*/  ISETP.GE.U32.AND P0, PT, R4, 0x7ca00000, PT ;  /* 0x7ca000000400780c */ /* 0x000fe20003f06070 */
[----:B-1----:R-:W-:-:S08]  /*1560*/  DMUL R6, R4, R4 ;  /* 0x0000000404067228 */ /* 0x002fd00000000000 */
[----:B------:R-:W-:-:S08]  /*1570*/  DFMA R6, R10, -R6, 1 ;  /* 0x3ff000000a06742b */ /* 0x000fd00000000806 */
[----:B------:R-:W-:Y:S02]  /*1580*/  DFMA R8, R6, R8, 0.5 ;  /* 0x3fe000000608742b */ /* 0x000fe40000000008 */
[----:B------:R-:W-:-:S08]  /*1590*/  DMUL R6, R4, R6 ;  /* 0x0000000604067228 */ /* 0x000fd00000000000 */
[----:B------:R-:W-:-:S08]  /*15a0*/  DFMA R6, R8, R6, R4 ;  /* 0x000000060806722b */ /* 0x000fd00000000004 */
[----:B------:R-:W-:Y:S02]  /*15b0*/  DMUL R8, R10, R6 ;  /* 0x000000060a087228 */ /* 0x000fe40000000000 */
[----:B0-----:R-:W-:Y:S02]  /*15c0*/  VIADD R17, R7, 0xfff00000 ;  /* 0xfff0000007117836 */ /* 0x001fe40000000000 */
[----:B------:R-:W-:-:S04]  /*15d0*/  IMAD.MOV.U32 R16, RZ, RZ, R6 ;  /* 0x000000ffff107224 */ /* 0x000fc800078e0006 */
[----:B------:R-:W-:-:S08]  /*15e0*/  DFMA R12, R8, -R8, R10 ;  /* 0x80000008080c722b */ /* 0x000fd0000000000a */
[----:B------:R-:W-:Y:S01]  /*15f0*/  DFMA R14, R12, R16, R8 ;  /* 0x000000100c0e722b */ /* 0x000fe20000000008 */
[----:B------:R-:W-:Y:S10]  /*1600*/  @!P0 BRA `(.L_x_17) ;  /* 0x0000000000088947 */ /* 0x000ff40003800000 */
[----:B------:R-:W-:-:S07]  /*1610*/  MOV R0, 0x1630 ;  /* 0x0000163000007802 */ /* 0x000fce0000000f00 */
[----:B-----5:R-:W-:Y:S05]  /*1620*/  CALL.REL.NOINC `($__internal_1_$__cuda_sm20_dsqrt_rn_f64_mediumpath_v1) ;  /* 0x0000000400887944 */ /* 0x020fea0003c00000 */
.L_x_17:
[----:B------:R-:W0:Y:S01]  /*1630*/  LDC.64 R4, c[0x0][0x390] ;  /* 0x0000e400ff047b82 */ /* 0x000e220000000a00 */
[----:B-----5:R-:W-:-:S06]  /*1640*/  DSETP.GEU.AND P0, PT, R2, R14, PT ;  /* 0x0000000e0200722a */ /* 0x020fcc0003f0e000 */
[----:B------:R-:W-:Y:S02]  /*1650*/  FSEL R2, R2, R14, !P0 ;  /* 0x0000000e02027208 */ /* 0x000fe40004000000 */
[----:B------:R-:W-:-:S05]  /*1660*/  FSEL R3, R3, R15, !P0 ;  /* 0x0000000f03037208 */ /* 0x000fca0004000000 */
[----:B0-----:R-:W-:Y:S01]  /*1670*/  STG.E.64 desc[UR6][R4.64], R2 ;  /* 0x0000000204007986 */ /* 0x001fe2000c101b06 */
[----:B------:R-:W-:Y:S05]  /*1680*/  EXIT ;  /* 0x000000000000794d */ /* 0x000fea0003800000 */
        .weak           $__internal_0_$__cuda_sm20_div_rn_f64_full
        .type           $__internal_0_$__cuda_sm20_div_rn_f64_full,@function
        .size           $__internal_0_$__cuda_sm20_div_rn_f64_full,($__internal_1_$__cuda_sm20_dsqrt_rn_f64_mediumpath_v1 - $__internal_0_$__cuda_sm20_div_rn_f64_full)
$__internal_0_$__cuda_sm20_div_rn_f64_full:
[C---:B------:R-:W-:Y:S01]  /*1690*/  FSETP.GEU.AND P0, PT, |R21|.reuse, 1.469367938527859385e-39, PT ;  /* 0x001000001500780b */ /* 0x040fe20003f0e200 */
[----:B------:R-:W-:Y:S01]  /*16a0*/  IMAD.MOV.U32 R38, RZ, RZ, 0x1 ;  /* 0x00000001ff267424 */ /* 0x000fe200078e00ff */
[----:B------:R-:W-:Y:S01]  /*16b0*/  LOP3.LUT R14, R21, 0x800fffff, RZ, 0xc0, !PT ;  /* 0x800fffff150e7812 */ /* 0x000fe200078ec0ff */
[----:B------:R-:W-:Y:S01]  /*16c0*/  IMAD.MOV.U32 R47, RZ, RZ, 0x1ca00000 ;  /* 0x1ca00000ff2f7424 */ /* 0x000fe200078e00ff */
[C---:B------:R-:W-:Y:S01]  /*16d0*/  FSETP.GEU.AND P3, PT, |R23|.reuse, 1.469367938527859385e-39, PT ;  /* 0x001000001700780b */ /* 0x040fe20003f6e200 */
[----:B------:R-:W-:Y:S01]  /*16e0*/  BSSY.RECONVERGENT B2, `(.L_x_18) ;  /* 0x0000052000027945 */ /* 0x000fe20003800200 */
[----:B------:R-:W-:Y:S01]  /*16f0*/  LOP3.LUT R15, R14, 0x3ff00000, RZ, 0xfc, !PT ;  /* 0x3ff000000e0f7812 */ /* 0x000fe200078efcff */
[----:B------:R-:W-:Y:S01]  /*1700*/  IMAD.MOV.U32 R14, RZ, RZ, R20 ;  /* 0x000000ffff0e7224 */ /* 0x000fe200078e0014 */
[----:B------:R-:W-:Y:S02]  /*1710*/  LOP3.LUT R11, R23, 0x7ff00000, RZ, 0xc0, !PT ;  /* 0x7ff00000170b7812 */ /* 0x000fe400078ec0ff */
[----:B------:R-:W-:-:S03]  /*1720*/  LOP3.LUT R48, R21, 0x7ff00000, RZ, 0xc0, !PT ;  /* 0x7ff0000015307812 */ /* 0x000fc600078ec0ff */
[----:B------:R-:W-:Y:S01]  /*1730*/  @!P0 DMUL R14, R20, 8.98846567431157953865e+307 ;  /* 0x7fe00000140e8828 */ /* 0x000fe20000000000 */
[----:B------:R-:W-:-:S03]  /*1740*/  ISETP.GE.U32.AND P1, PT, R11, R48, PT ;  /* 0x000000300b00720c */ /* 0x000fc60003f26070 */
[----:B------:R-:W-:Y:S02]  /*1750*/  @!P3 LOP3.LUT R42, R21, 0x7ff00000, RZ, 0xc0, !PT ;  /* 0x7ff00000152ab812 */ /* 0x000fe400078ec0ff */
[----:B------:R-:W0:Y:S02]  /*1760*/  MUFU.RCP64H R39, R15 ;  /* 0x0000000f00277308 */ /* 0x000e240000001800 */
[----:B------:R-:W-:Y:S02]  /*1770*/  @!P3 ISETP.GE.U32.AND P4, PT, R11, R42, PT ;  /* 0x0000002a0b00b20c */ /* 0x000fe40003f86070 */
[----:B------:R-:W-:Y:S02]  /*1780*/  @!P0 LOP3.LUT R48, R15, 0x7ff00000, RZ, 0xc0, !PT ;  /* 0x7ff000000f308812 */ /* 0x000fe400078ec0ff */
[----:B------:R-:W-:-:S04]  /*1790*/  @!P3 SEL R43, R47, 0x63400000, !P4 ;  /* 0x634000002f2bb807 */ /* 0x000fc80006000000 */
[----:B------:R-:W-:-:S04]  /*17a0*/  @!P3 LOP3.LUT R44, R43, 0x80000000, R23, 0xf8, !PT ;  /* 0x800000002b2cb812 */ /* 0x000fc800078ef817 */
[----:B------:R-:W-:Y:S01]  /*17b0*/  @!P3 LOP3.LUT R45, R44, 0x100000, RZ, 0xfc, !PT ;  /* 0x001000002c2db812 */ /* 0x000fe200078efcff */
[----:B------:R-:W-:Y:S01]  /*17c0*/  @!P3 IMAD.MOV.U32 R44, RZ, RZ, RZ ;  /* 0x000000ffff2cb224 */ /* 0x000fe200078e00ff */
[----:B0-----:R-:W-:-:S08]  /*17d0*/  DFMA R40, R38, -R14, 1 ;  /* 0x3ff000002628742b */ /* 0x001fd0000000080e */
[----:B------:R-:W-:-:S08]  /*17e0*/  DFMA R40, R40, R40, R40 ;  /* 0x000000282828722b */ /* 0x000fd00000000028 */
[----:B------:R-:W-:Y:S01]  /*17f0*/  DFMA R40, R38, R40, R38 ;  /* 0x000000282628722b */ /* 0x000fe20000000026 */
[----:B------:R-:W-:Y:S01]  /*1800*/  SEL R39, R47, 0x63400000, !P1 ;  /* 0x634000002f277807 */ /* 0x000fe20004800000 */
[----:B------:R-:W-:-:S03]  /*1810*/  IMAD.MOV.U32 R38, RZ, RZ, R22 ;  /* 0x000000ffff267224 */ /* 0x000fc600078e0016 */
[----:B------:R-:W-:-:S03]  /*1820*/  LOP3.LUT R39, R39, 0x800fffff, R23, 0xf8, !PT ;  /* 0x800fffff27277812 */ /* 0x000fc600078ef817 */
[----:B------:R-:W-:-:S03]  /*1830*/  DFMA R42, R40, -R14, 1 ;  /* 0x3ff00000282a742b */ /* 0x000fc6000000080e */
[----:B------:R-:W-:-:S05]  /*1840*/  @!P3 DFMA R38, R38, 2, -R44 ;  /* 0x400000002626b82b */ /* 0x000fca000000082c */
[----:B------:R-:W-:-:S08]  /*1850*/  DFMA R40, R40, R42, R40 ;  /* 0x0000002a2828722b */ /* 0x000fd00000000028 */
[----:B------:R-:W-:-:S08]  /*1860*/  DMUL R42, R40, R38 ;  /* 0x00000026282a7228 */ /* 0x000fd00000000000 */
[----:B------:R-:W-:-:S08]  /*1870*/  DFMA R44, R42, -R14, R38 ;  /* 0x8000000e2a2c722b */ /* 0x000fd00000000026 */
[----:B------:R-:W-:Y:S01]  /*1880*/  DFMA R44, R40, R44, R42 ;  /* 0x0000002c282c722b */ /* 0x000fe2000000002a */
[----:B------:R-:W-:Y:S01]  /*1890*/  IMAD.MOV.U32 R43, RZ, RZ, R11 ;  /* 0x000000ffff2b7224 */ /* 0x000fe200078e000b */
[----:B------:R-:W-:-:S05]  /*18a0*/  @!P3 LOP3.LUT R43, R39, 0x7ff00000, RZ, 0xc0, !PT ;  /* 0x7ff00000272bb812 */ /* 0x000fca00078ec0ff */
[----:B------:R-:W-:-:S05]  /*18b0*/  VIADD R40, R43, 0xffffffff ;  /* 0xffffffff2b287836 */ /* 0x000fca0000000000 */
[----:B------:R-:W-:Y:S01]  /*18c0*/  ISETP.GT.U32.AND P0, PT, R40, 0x7feffffe, PT ;  /* 0x7feffffe2800780c */ /* 0x000fe20003f04070 */
[----:B------:R-:W-:-:S05]  /*18d0*/  VIADD R40, R48, 0xffffffff ;  /* 0xffffffff30287836 */ /* 0x000fca0000000000 */
[----:B------:R-:W-:-:S13]  /*18e0*/  ISETP.GT.U32.OR P0, PT, R40, 0x7feffffe, P0 ;  /* 0x7feffffe2800780c */ /* 0x000fda0000704470 */
[----:B------:R-:W-:Y:S05]  /*18f0*/  @P0 BRA `(.L_x_19) ;  /* 0x00000000006c0947 */ /* 0x000fea0003800000 */
[----:B------:R-:W-:-:S04]  /*1900*/  LOP3.LUT R40, R21, 0x7ff00000, RZ, 0xc0, !PT ;  /* 0x7ff0000015287812 */ /* 0x000fc800078ec0ff */
[CC--:B------:R-:W-:Y:S02]  /*1910*/  VIADDMNMX R22, R11.reuse, -R40.reuse, 0xb9600000, !PT ;  /* 0xb96000000b167446 */ /* 0x0c0fe40007800928 */
[----:B------:R-:W-:Y:S02]  /*1920*/  ISETP.GE.U32.AND P0, PT, R11, R40, PT ;  /* 0x000000280b00720c */ /* 0x000fe40003f06070 */
[----:B------:R-:W-:Y:S02]  /*1930*/  VIMNMX R11, PT, PT, R22, 0x46a00000, PT ;  /* 0x46a00000160b7848 */ /* 0x000fe40003fe0100 */
[----:B------:R-:W-:-:S05]  /*1940*/  SEL R22, R47, 0x63400000, !P0 ;  /* 0x634000002f167807 */ /* 0x000fca0004000000 */
[----:B------:R-:W-:Y:S02]  /*1950*/  IMAD.IADD R11, R11, 0x1, -R22 ;  /* 0x000000010b0b7824 */ /* 0x000fe400078e0a16 */
[----:B------:R-:W-:Y:S02]  /*1960*/  IMAD.MOV.U32 R22, RZ, RZ, RZ ;  /* 0x000000ffff167224 */ /* 0x000fe400078e00ff */
[----:B------:R-:W-:-:S06]  /*1970*/  VIADD R23, R11, 0x7fe00000 ;  /* 0x7fe000000b177836 */ /* 0x000fcc0000000000 */
[----:B------:R-:W-:-:S10]  /*1980*/  DMUL R40, R44, R22 ;  /* 0x000000162c287228 */ /* 0x000fd40000000000 */
[----:B------:R-:W-:-:S13]  /*1990*/  FSETP.GTU.AND P0, PT, |R41|, 1.469367938527859385e-39, PT ;  /* 0x001000002900780b */ /* 0x000fda0003f0c200 */
[----:B------:R-:W-:Y:S05]  /*19a0*/  @P0 BRA `(.L_x_20) ;  /* 0x0000000000940947 */ /* 0x000fea0003800000 */
[----:B------:R-:W-:Y:S01]  /*19b0*/  DFMA R14, R44, -R14, R38 ;  /* 0x8000000e2c0e722b */ /* 0x000fe20000000026 */
[----:B------:R-:W-:-:S09]  /*19c0*/  IMAD.MOV.U32 R22, RZ, RZ, RZ ;  /* 0x000000ffff167224 */ /* 0x000fd200078e00ff */
[C---:B------:R-:W-:Y:S02]  /*19d0*/  FSETP.NEU.AND P0, PT, R15.reuse, RZ, PT ;  /* 0x000000ff0f00720b */ /* 0x040fe40003f0d000 */
[----:B------:R-:W-:-:S04]  /*19e0*/  LOP3.LUT R21, R15, 0x80000000, R21, 0x48, !PT ;  /* 0x800000000f157812 */ /* 0x000fc800078e4815 */
[----:B------:R-:W-:-:S07]  /*19f0*/  LOP3.LUT R23, R21, R23, RZ, 0xfc, !PT ;  /* 0x0000001715177212 */ /* 0x000fce00078efcff */
[----:B------:R-:W-:Y:S05]  /*1a00*/  @!P0 BRA `(.L_x_20) ;  /* 0x00000000007c8947 */ /* 0x000fea0003800000 */
[----:B------:R-:W-:Y:S01]  /*1a10*/  IMAD.MOV R15, RZ, RZ, -R11 ;  /* 0x000000ffff0f7224 */ /* 0x000fe200078e0a0b */
[----:B------:R-:W-:Y:S01]  /*1a20*/  DMUL.RP R22, R44, R22 ;  /* 0x000000162c167228 */ /* 0x000fe20000008000 */
[----:B------:R-:W-:Y:S01]  /*1a30*/  IMAD.MOV.U32 R14, RZ, RZ, RZ ;  /* 0x000000ffff0e7224 */ /* 0x000fe200078e00ff */
[----:B------:R-:W-:-:S05]  /*1a40*/  IADD3 R11, PT, PT, -R11, -0x43300000, RZ ;  /* 0xbcd000000b0b7810 */ /* 0x000fca0007ffe1ff */
[----:B------:R-:W-:-:S03]  /*1a50*/  DFMA R14, R40, -R14, R44 ;  /* 0x8000000e280e722b */ /* 0x000fc6000000002c */
[----:B------:R-:W-:-:S07]  /*1a60*/  LOP3.LUT R21, R23, R21, RZ, 0x3c, !PT ;  /* 0x0000001517157212 */ /* 0x000fce00078e3cff */
[----:B------:R-:W-:-:S04]  /*1a70*/  FSETP.NEU.AND P0, PT, |R15|, R11, PT ;  /* 0x0000000b0f00720b */ /* 0x000fc80003f0d200 */
[----:B------:R-:W-:Y:S02]  /*1a80*/  FSEL R40, R22, R40, !P0 ;  /* 0x0000002816287208 */ /* 0x000fe40004000000 */
[----:B------:R-:W-:Y:S01]  /*1a90*/  FSEL R41, R21, R41, !P0 ;  /* 0x0000002915297208 */ /* 0x000fe20004000000 */
[----:B------:R-:W-:Y:S06]  /*1aa0*/  BRA `(.L_x_20) ;  /* 0x0000000000547947 */ /* 0x000fec0003800000 */
.L_x_19:
[----:B------:R-:W-:-:S14]  /*1ab0*/  DSETP.NAN.AND P0, PT, R22, R22, PT ;  /* 0x000000161600722a */ /* 0x000fdc0003f08000 */
[----:B------:R-:W-:Y:S05]  /*1ac0*/  @P0 BRA `(.L_x_21) ;  /* 0x0000000000440947 */ /* 0x000fea0003800000 */
[----:B------:R-:W-:-:S14]  /*1ad0*/  DSETP.NAN.AND P0, PT, R20, R20, PT ;  /* 0x000000141400722a */ /* 0x000fdc0003f08000 */
[----:B------:R-:W-:Y:S05]  /*1ae0*/  @P0 BRA `(.L_x_22) ;  /* 0x0000000000300947 */ /* 0x000fea0003800000 */
[----:B------:R-:W-:Y:S01]  /*1af0*/  ISETP.NE.AND P0, PT, R43, R48, PT ;  /* 0x000000302b00720c */ /* 0x000fe20003f05270 */
[----:B------:R-:W-:Y:S02]  /*1b00*/  IMAD.MOV.U32 R40, RZ, RZ, 0x0 ;  /* 0x00000000ff287424 */ /* 0x000fe400078e00ff */
[----:B------:R-:W-:-:S10]  /*1b10*/  IMAD.MOV.U32 R41, RZ, RZ, -0x80000 ;  /* 0xfff80000ff297424 */ /* 0x000fd400078e00ff */
[----:B------:R-:W-:Y:S05]  /*1b20*/  @!P0 BRA `(.L_x_20) ;  /* 0x0000000000348947 */ /* 0x000fea0003800000 */
[----:B------:R-:W-:Y:S02]  /*1b30*/  ISETP.NE.AND P0, PT, R43, 0x7ff00000, PT ;  /* 0x7ff000002b00780c */ /* 0x000fe40003f05270 */
[----:B------:R-:W-:Y:S02]  /*1b40*/  LOP3.LUT R41, R23, 0x80000000, R21, 0x48, !PT ;  /* 0x8000000017297812 */ /* 0x000fe400078e4815 */
[----:B------:R-:W-:-:S13]  /*1b50*/  ISETP.EQ.OR P0, PT, R48, RZ, !P0 ;  /* 0x000000ff3000720c */ /* 0x000fda0004702670 */
[----:B------:R-:W-:Y:S01]  /*1b60*/  @P0 LOP3.LUT R11, R41, 0x7ff00000, RZ, 0xfc, !PT ;  /* 0x7ff00000290b0812 */ /* 0x000fe200078efcff */
[----:B------:R-:W-:Y:S02]  /*1b70*/  @!P0 IMAD.MOV.U32 R40, RZ, RZ, RZ ;  /* 0x000000ffff288224 */ /* 0x000fe400078e00ff */
[----:B------:R-:W-:Y:S02]  /*1b80*/  @P0 IMAD.MOV.U32 R40, RZ, RZ, RZ ;  /* 0x000000ffff280224 */ /* 0x000fe400078e00ff */
[----:B------:R-:W-:Y:S01]  /*1b90*/  @P0 IMAD.MOV.U32 R41, RZ, RZ, R11 ;  /* 0x000000ffff290224 */ /* 0x000fe200078e000b */
[----:B------:R-:W-:Y:S06]  /*1ba0*/  BRA `(.L_x_20) ;  /* 0x0000000000147947 */ /* 0x000fec0003800000 */
.L_x_22:
[----:B------:R-:W-:Y:S01]  /*1bb0*/  LOP3.LUT R41, R21, 0x80000, RZ, 0xfc, !PT ;  /* 0x0008000015297812 */ /* 0x000fe200078efcff */
[----:B------:R-:W-:Y:S01]  /*1bc0*/  IMAD.MOV.U32 R40, RZ, RZ, R20 ;  /* 0x000000ffff287224 */ /* 0x000fe200078e0014 */
[----:B------:R-:W-:Y:S06]  /*1bd0*/  BRA `(.L_x_20) ;  /* 0x0000000000087947 */ /* 0x000fec0003800000 */
.L_x_21:
[----:B------:R-:W-:Y:S01]  /*1be0*/  LOP3.LUT R41, R23, 0x80000, RZ, 0xfc, !PT ;  /* 0x0008000017297812 */ /* 0x000fe200078efcff */
[----:B------:R-:W-:-:S07]  /*1bf0*/  IMAD.MOV.U32 R40, RZ, RZ, R22 ;  /* 0x000000ffff287224 */ /* 0x000fce00078e0016 */
.L_x_20:
[----:B------:R-:W-:Y:S05]  /*1c00*/  BSYNC.RECONVERGENT B2 ;  /* 0x0000000000027941 */ /* 0x000fea0003800200 */
.L_x_18:
[----:B------:R-:W-:Y:S02]  /*1c10*/  IMAD.MOV.U32 R47, RZ, RZ, 0x0 ;  /* 0x00000000ff2f7424 */ /* 0x000fe400078e00ff */
[----:B------:R-:W-:Y:S02]  /*1c20*/  IMAD.MOV.U32 R14, RZ, RZ, R40 ;  /* 0x000000ffff0e7224 */ /* 0x000fe400078e0028 */
[----:B------:R-:W-:Y:S01]  /*1c30*/  IMAD.MOV.U32 R15, RZ, RZ, R41 ;  /* 0x000000ffff0f7224 */ /* 0x000fe200078e0029 */
[----:B------:R-:W-:Y:S06]  /*1c40*/  RET.REL.NODEC R46 `(_Z8problem1iiiiPdS_S_S_S_S_S_S_Pc) ;  /* 0xffffffe02eec7950 */ /* 0x000fec0003c3ffff */
        .weak           $__internal_1_$__cuda_sm20_dsqrt_rn_f64_mediumpath_v1
        .type           $__internal_1_$__cuda_sm20_dsqrt_rn_f64_mediumpath_v1,@function
        .size           $__internal_1_$__cuda_sm20_dsqrt_rn_f64_mediumpath_v1,($_Z8problem1iiiiPdS_S_S_S_S_S_S_Pc$__internal_accurate_pow - $__internal_1_$__cuda_sm20_dsqrt_rn_f64_mediumpath_v1)
$__internal_1_$__cuda_sm20_dsqrt_rn_f64_mediumpath_v1:
[----:B------:R-:W-:Y:S01]  /*1c50*/  ISETP.GE.U32.AND P0, PT, R4, -0x3400000, PT ;  /* 0xfcc000000400780c */ /* 0x000fe20003f06070 */
[----:B------:R-:W-:-:S12]  /*1c60*/  IMAD.MOV.U32 R7, RZ, RZ, R17 ;  /* 0x000000ffff077224 */ /* 0x000fd800078e0011 */
[----:B------:R-:W-:Y:S05]  /*1c70*/  @!P0 BRA `(.L_x_23) ;  /* 0x0000000000208947 */ /* 0x000fea0003800000 */
[----:B------:R-:W-:-:S10]  /*1c80*/  DFMA.RM R6, R12, R6, R8 ;  /* 0x000000060c06722b */ /* 0x000fd40000004008 */
[----:B------:R-:W-:-:S05]  /*1c90*/  IADD3 R4, P0, PT, R6, 0x1, RZ ;  /* 0x0000000106047810 */ /* 0x000fca0007f1e0ff */
[----:B------:R-:W-:-:S06]  /*1ca0*/  IMAD.X R5, RZ, RZ, R7, P0 ;  /* 0x000000ffff057224 */ /* 0x000fcc00000e0607 */
[----:B------:R-:W-:-:S08]  /*1cb0*/  DFMA.RP R10, -R6, R4, R10 ;  /* 0x00000004060a722b */ /* 0x000fd0000000810a */
[----:B------:R-:W-:-:S06]  /*1cc0*/  DSETP.GT.AND P0, PT, R10, RZ, PT ;  /* 0x000000ff0a00722a */ /* 0x000fcc0003f04000 */
[----:B------:R-:W-:Y:S02]  /*1cd0*/  FSEL R4, R4, R6, P0 ;  /* 0x0000000604047208 */ /* 0x000fe40000000000 */
[----:B------:R-:W-:Y:S01]  /*1ce0*/  FSEL R5, R5, R7, P0 ;  /* 0x0000000705057208 */ /* 0x000fe20000000000 */
[----:B------:R-:W-:Y:S06]  /*1cf0*/  BRA `(.L_x_24) ;  /* 0x0000000000647947 */ /* 0x000fec0003800000 */
.L_x_23:
[----:B------:R-:W-:-:S14]  /*1d00*/  DSETP.NE.AND P0, PT, R10, RZ, PT ;  /* 0x000000ff0a00722a */ /* 0x000fdc0003f05000 */
[----:B------:R-:W-:Y:S05]  /*1d10*/  @!P0 BRA `(.L_x_25) ;  /* 0x0000000000588947 */ /* 0x000fea0003800000 */
[----:B------:R-:W-:-:S13]  /*1d20*/  ISETP.GE.AND P0, PT, R11, RZ, PT ;  /* 0x000000ff0b00720c */ /* 0x000fda0003f06270 */
[----:B------:R-:W-:Y:S02]  /*1d30*/  @!P0 IMAD.MOV.U32 R4, RZ, RZ, 0x0 ;  /* 0x00000000ff048424 */ /* 0x000fe400078e00ff */
[----:B------:R-:W-:Y:S01]  /*1d40*/  @!P0 IMAD.MOV.U32 R5, RZ, RZ, -0x80000 ;  /* 0xfff80000ff058424 */ /* 0x000fe200078e00ff */
[----:B------:R-:W-:Y:S06]  /*1d50*/  @!P0 BRA `(.L_x_24) ;  /* 0x00000000004c8947 */ /* 0x000fec0003800000 */
[----:B------:R-:W-:-:S13]  /*1d60*/  ISETP.GT.AND P0, PT, R11, 0x7fefffff, PT ;  /* 0x7fefffff0b00780c */ /* 0x000fda0003f04270 */
[----:B------:R-:W-:Y:S05]  /*1d70*/  @P0 BRA `(.L_x_25) ;  /* 0x0000000000400947 */ /* 0x000fea0003800000 */
[----:B------:R-:W-:Y:S01]  /*1d80*/  DMUL R10, R10, 8.11296384146066816958e+31 ;  /* 0x469000000a0a7828 */ /* 0x000fe20000000000 */
[----:B------:R-:W-:Y:S02]  /*1d90*/  IMAD.MOV.U32 R4, RZ, RZ, RZ ;  /* 0x000000ffff047224 */ /* 0x000fe400078e00ff */
[----:B------:R-:W-:Y:S02]  /*1da0*/  IMAD.MOV.U32 R8, RZ, RZ, 0x0 ;  /* 0x00000000ff087424 */ /* 0x000fe400078e00ff */
[----:B------:R-:W-:Y:S01]  /*1db0*/  IMAD.MOV.U32 R9, RZ, RZ, 0x3fd80000 ;  /* 0x3fd80000ff097424 */ /* 0x000fe200078e00ff */
[----:B------:R-:W0:Y:S02]  /*1dc0*/  MUFU.RSQ64H R5, R11 ;  /* 0x0000000b00057308 */ /* 0x000e240000001c00 */
[----:B0-----:R-:W-:-:S08]  /*1dd0*/  DMUL R6, R4, R4 ;  /* 0x0000000404067228 */ /* 0x001fd00000000000 */
[----:B------:R-:W-:-:S08]  /*1de0*/  DFMA R6, R10, -R6, 1 ;  /* 0x3ff000000a06742b */ /* 0x000fd00000000806 */
[----:B------:R-:W-:Y:S02]  /*1df0*/  DFMA R8, R6, R8, 0.5 ;  /* 0x3fe000000608742b */ /* 0x000fe40000000008 */
[----:B------:R-:W-:-:S08]  /*1e00*/  DMUL R6, R4, R6 ;  /* 0x0000000604067228 */ /* 0x000fd00000000000 */
[----:B------:R-:W-:-:S08]  /*1e10*/  DFMA R6, R8, R6, R4 ;  /* 0x000000060806722b */ /* 0x000fd00000000004 */
[----:B------:R-:W-:Y:S02]  /*1e20*/  DMUL R4, R10, R6 ;  /* 0x000000060a047228 */ /* 0x000fe40000000000 */
[----:B------:R-:W-:-:S06]  /*1e30*/  VIADD R7, R7, 0xfff00000 ;  /* 0xfff0000007077836 */ /* 0x000fcc0000000000 */
[----:B------:R-:W-:-:S08]  /*1e40*/  DFMA R8, R4, -R4, R10 ;  /* 0x800000040408722b */ /* 0x000fd0000000000a */
[----:B------:R-:W-:-:S10]  /*1e50*/  DFMA R4, R6, R8, R4 ;  /* 0x000000080604722b */ /* 0x000fd40000000004 */
[----:B------:R-:W-:Y:S01]  /*1e60*/  VIADD R5, R5, 0xfcb00000 ;  /* 0xfcb0000005057836 */ /* 0x000fe20000000000 */
[----:B------:R-:W-:Y:S06]  /*1e70*/  BRA `(.L_x_24) ;  /* 0x0000000000047947 */ /* 0x000fec0003800000 */
.L_x_25:
[----:B------:R-:W-:-:S11]  /*1e80*/  DADD R4, R10, R10 ;  /* 0x000000000a047229 */ /* 0x000fd6000000000a */
.L_x_24:
[----:B------:R-:W-:Y:S02]  /*1e90*/  IMAD.MOV.U32 R14, RZ, RZ, R4 ;  /* 0x000000ffff0e7224 */ /* 0x000fe400078e0004 */
[----:B------:R-:W-:Y:S02]  /*1ea0*/  IMAD.MOV.U32 R15, RZ, RZ, R5 ;  /* 0x000000ffff0f7224 */ /* 0x000fe400078e0005 */
[----:B------:R-:W-:Y:S02]  /*1eb0*/  IMAD.MOV.U32 R4, RZ, RZ, R0 ;  /* 0x000000ffff047224 */ /* 0x000fe400078e0000 */
[----:B------:R-:W-:-:S04]  /*1ec0*/  IMAD.MOV.U32 R5, RZ, RZ, 0x0 ;  /* 0x00000000ff057424 */ /* 0x000fc800078e00ff */
[----:B------:R-:W-:Y:S05]  /*1ed0*/  RET.REL.NODEC R4 `(_Z8problem1iiiiPdS_S_S_S_S_S_S_Pc) ;  /* 0xffffffe004487950 */ /* 0x000fea0003c3ffff */
        .type           $_Z8problem1iiiiPdS_S_S_S_S_S_S_Pc$__internal_accurate_pow,@function
        .size           $_Z8problem1iiiiPdS_S_S_S_S_S_S_Pc$__internal_accurate_pow,($_Z8problem1iiiiPdS_S_S_S_S_S_S_Pc$__internal_trig_reduction_slowpathd - $_Z8problem1iiiiPdS_S_S_S_S_S_S_Pc$__internal_accurate_pow)
$_Z8problem1iiiiPdS_S_S_S_S_S_S_Pc$__internal_accurate_pow:
[----:B------:R-:W-:Y:S01]  /*1ee0*/  ISETP.GT.U32.AND P0, PT, R43, 0xfffff, PT ;  /* 0x000fffff2b00780c */ /* 0x000fe20003f04070 */
[----:B------:R-:W-:Y:S01]  /*1ef0*/  IMAD.MOV.U32 R11, RZ, RZ, R43 ;  /* 0x000000ffff0b7224 */ /* 0x000fe200078e002b */
[----:B------:R-:W-:Y:S01]  /*1f00*/  UMOV UR20, 0x7d2cafe2 ;  /* 0x7d2cafe200147882 */ /* 0x000fe20000000000 */
[----:B------:R-:W-:Y:S01]  /*1f10*/  IMAD.MOV.U32 R20, RZ, RZ, R42 ;  /* 0x000000ffff147224 */ /* 0x000fe200078e002a */
[----:B------:R-:W-:Y:S01]  /*1f20*/  UMOV UR21, 0x3eb0f5ff ;  /* 0x3eb0f5ff00157882 */ /* 0x000fe20000000000 */
[----:B------:R-:W-:Y:S01]  /*1f30*/  IMAD.MOV.U32 R40, RZ, RZ, RZ ;  /* 0x000000ffff287224 */ /* 0x000fe200078e00ff */
[----:B------:R-:W-:Y:S01]  /*1f40*/  UMOV UR22, 0x3b39803f ;  /* 0x3b39803f00167882 */ /* 0x000fe20000000000 */
[----:B------:R-:W-:-:S06]  /*1f50*/  UMOV UR23, 0x3c7abc9e ;  /* 0x3c7abc9e00177882 */ /* 0x000fcc0000000000 */
[----:B------:R-:W-:-:S10]  /*1f60*/  @!P0 DMUL R48, R42, 1.80143985094819840000e+16 ;  /* 0x435000002a308828 */ /* 0x000fd40000000000 */
[----:B------:R-:W-:Y:S02]  /*1f70*/  @!P0 IMAD.MOV.U32 R11, RZ, RZ, R49 ;  /* 0x000000ffff0b8224 */ /* 0x000fe400078e0031 */
[----:B------:R-:W-:-:S03]  /*1f80*/  @!P0 IMAD.MOV.U32 R20, RZ, RZ, R48 ;  /* 0x000000ffff148224 */ /* 0x000fc600078e0030 */
[----:B------:R-:W-:-:S04]  /*1f90*/  LOP3.LUT R11, R11, 0x800fffff, RZ, 0xc0, !PT ;  /* 0x800fffff0b0b7812 */ /* 0x000fc800078ec0ff */
[----:B------:R-:W-:-:S04]  /*1fa0*/  LOP3.LUT R21, R11, 0x3ff00000, RZ, 0xfc, !PT ;  /* 0x3ff000000b157812 */ /* 0x000fc800078efcff */
[----:B------:R-:W-:-:S13]  /*1fb0*/  ISETP.GE.U32.AND P1, PT, R21, 0x3ff6a09f, PT ;  /* 0x3ff6a09f1500780c */ /* 0x000fda0003f26070 */
[----:B------:R-:W-:-:S04]  /*1fc0*/  @P1 VIADD R11, R21, 0xfff00000 ;  /* 0xfff00000150b1836 */ /* 0x000fc80000000000 */
[----:B------:R-:W-:Y:S01]  /*1fd0*/  @P1 IMAD.MOV.U32 R21, RZ, RZ, R11 ;  /* 0x000000ffff151224 */ /* 0x000fe200078e000b */
[----:B------:R-:W-:Y:S02]  /*1fe0*/  SHF.R.U32.HI R11, RZ, 0x14, R43 ;  /* 0x00000014ff0b7819 */ /* 0x000fe4000001162b */
[----:B------:R-:W-:-:S03]  /*1ff0*/  @!P0 LEA.HI R11, R49, 0xffffffca, RZ, 0xc ;  /* 0xffffffca310b8811 */ /* 0x000fc600078f60ff */
[C---:B------:R-:W-:Y:S02]  /*2000*/  DADD R38, R20.reuse, 1 ;  /* 0x3ff0000014267429 */ /* 0x040fe40000000000 */
[----:B------:R-:W-:-:S04]  /*2010*/  DADD R20, R20, -1 ;  /* 0xbff0000014147429 */ /* 0x000fc80000000000 */
[----:B------:R-:W0:Y:S02]  /*2020*/  MUFU.RCP64H R41, R39 ;  /* 0x0000002700297308 */ /* 0x000e240000001800 */
[----:B0-----:R-:W-:-:S08]  /*2030*/  DFMA R22, -R38, R40, 1 ;  /* 0x3ff000002616742b */ /* 0x001fd00000000128 */
[----:B------:R-:W-:-:S08]  /*2040*/  DFMA R22, R22, R22, R22 ;  /* 0x000000161616722b */ /* 0x000fd00000000016 */
[----:B------:R-:W-:Y:S01]  /*2050*/  DFMA R40, R40, R22, R40 ;  /* 0x000000162828722b */ /* 0x000fe20000000028 */
[----:B------:R-:W-:Y:S02]  /*2060*/  IMAD.MOV.U32 R22, RZ, RZ, 0x41ad3b5a ;  /* 0x41ad3b5aff167424 */ /* 0x000fe400078e00ff */
[----:B------:R-:W-:-:S05]  /*2070*/  IMAD.MOV.U32 R23, RZ, RZ, 0x3ed0f5d2 ;  /* 0x3ed0f5d2ff177424 */ /* 0x000fca00078e00ff */
[----:B------:R-:W-:-:S08]  /*2080*/  DMUL R46, R20, R40 ;  /* 0x00000028142e7228 */ /* 0x000fd00000000000 */
[----:B------:R-:W-:-:S08]  /*2090*/  DFMA R46, R20, R40, R46 ;  /* 0x00000028142e722b */ /* 0x000fd0000000002e */
[----:B------:R-:W-:Y:S02]  /*20a0*/  DMUL R52, R46, R46 ;  /* 0x0000002e2e347228 */ /* 0x000fe40000000000 */
[----:B------:R-:W-:-:S06]  /*20b0*/  DADD R38, R20, -R46 ;  /* 0x0000000014267229 */ /* 0x000fcc000000082e */
[----:B------:R-:W-:Y:S01]  /*20c0*/  DFMA R22, R52, UR20, R22 ;  /* 0x0000001434167c2b */ /* 0x000fe20008000016 */
[----:B------:R-:W-:Y:S01]  /*20d0*/  UMOV UR20, 0x75488a3f ;  /* 0x75488a3f00147882 */ /* 0x000fe20000000000 */
[----:B------:R-:W-:Y:S01]  /*20e0*/  UMOV UR21, 0x3ef3b20a ;  /* 0x3ef3b20a00157882 */ /* 0x000fe20000000000 */
[----:B------:R-:W-:-:S05]  /*20f0*/  DADD R38, R38, R38 ;  /* 0x0000000026267229 */ /* 0x000fca0000000026 */
[----:B------:R-:W-:Y:S01]  /*2100*/  DFMA R44, R52, R22, UR20 ;  /* 0x00000014342c7e2b */ /* 0x000fe20008000016 */
[----:B------:R-:W-:Y:S01]  /*2110*/  UMOV UR20, 0xe4faecd5 ;  /* 0xe4faecd500147882 */ /* 0x000fe20000000000 */
[----:B------:R-:W-:Y:S01]  /*2120*/  UMOV UR21, 0x3f1745cd ;  /* 0x3f1745cd00157882 */ /* 0x000fe20000000000 */
[----:B------:R-:W-:-:S05]  /*2130*/  DFMA R38, R20, -R46, R38 ;  /* 0x8000002e1426722b */ /* 0x000fca0000000026 */
[----:B------:R-:W-:Y:S01]  /*2140*/  DFMA R44, R52, R44, UR20 ;  /* 0x00000014342c7e2b */ /* 0x000fe2000800002c */
[----:B------:R-:W-:Y:S01]  /*2150*/  UMOV UR20, 0x258a578b ;  /* 0x258a578b00147882 */ /* 0x000fe20000000000 */
[----:B------:R-:W-:Y:S01]  /*2160*/  UMOV UR21, 0x3f3c71c7 ;  /* 0x3f3c71c700157882 */ /* 0x000fe20000000000 */
[----:B------:R-:W-:Y:S02]  /*2170*/  DMUL R38, R40, R38 ;  /* 0x0000002628267228 */ /* 0x000fe40000000000 */
[----:B------:R-:W-:-:S03]  /*2180*/  DMUL R40, R46, R46 ;  /* 0x0000002e2e287228 */ /* 0x000fc60000000000 */
[----:B------:R-:W-:Y:S01]  /*2190*/  DFMA R44, R52, R44, UR20 ;  /* 0x00000014342c7e2b */ /* 0x000fe2000800002c */
[----:B------:R-:W-:Y:S01]  /*21a0*/  UMOV UR20, 0x9242b910 ;  /* 0x9242b91000147882 */ /* 0x000fe20000000000 */
[----:B------:R-:W-:-:S03]  /*21b0*/  UMOV UR21, 0x3f624924 ;  /* 0x3f62492400157882 */ /* 0x000fc60000000000 */
[----:B------:R-:W-:-:S03]  /*21c0*/  DFMA R42, R46, R46, -R40 ;  /* 0x0000002e2e2a722b */ /* 0x000fc60000000828 */
[----:B------:R-:W-:Y:S01]  /*21d0*/  DFMA R44, R52, R44, UR20 ;  /* 0x00000014342c7e2b */ /* 0x000fe2000800002c */
[----:B------:R-:W-:Y:S01]  /*21e0*/  UMOV UR20, 0x99999dfb ;  /* 0x99999dfb00147882 */ /* 0x000fe20000000000 */
[----:B------:R-:W-:-:S06]  /*21f0*/  UMOV UR21, 0x3f899999 ;  /* 0x3f89999900157882 */ /* 0x000fcc0000000000 */
[----:B------:R-:W-:Y:S01]  /*2200*/  DFMA R44, R52, R44, UR20 ;  /* 0x00000014342c7e2b */ /* 0x000fe2000800002c */
[----:B------:R-:W-:Y:S01]  /*2210*/  UMOV UR20, 0x55555555 ;  /* 0x5555555500147882 */ /* 0x000fe20000000000 */
[----:B------:R-:W-:-:S06]  /*2220*/  UMOV UR21, 0x3fb55555 ;  /* 0x3fb5555500157882 */ /* 0x000fcc0000000000 */
[----:B------:R-:W-:-:S08]  /*2230*/  DFMA R20, R52, R44, UR20 ;  /* 0x0000001434147e2b */ /* 0x000fd0000800002c */
[----:B------:R-:W-:Y:S01]  /*2240*/  DADD R22, -R20, UR20 ;  /* 0x0000001414167e29 */ /* 0x000fe20008000100 */
[----:B------:R-:W-:Y:S01]  /*2250*/  UMOV UR20, 0xb9e7b0 ;  /* 0x00b9e7b000147882 */ /* 0x000fe20000000000 */
[----:B------:R-:W-:-:S06]  /*2260*/  UMOV UR21, 0x3c46a4cb ;  /* 0x3c46a4cb00157882 */ /* 0x000fcc0000000000 */
[----:B------:R-:W-:Y:S01]  /*2270*/  DFMA R22, R52, R44, R22 ;  /* 0x0000002c3416722b */ /* 0x000fe20000000016 */
[----:B------:R-:W-:Y:S02]  /*2280*/  VIADD R45, R39, 0x100000 ;  /* 0x00100000272d7836 */ /* 0x000fe40000000000 */
[----:B------:R-:W-:-:S05]  /*2290*/  IMAD.MOV.U32 R44, RZ, RZ, R38 ;  /* 0x000000ffff2c7224 */ /* 0x000fca00078e0026 */
[----:B------:R-:W-:Y:S01]  /*22a0*/  DADD R48, R22, -UR20 ;  /* 0x8000001416307e29 */ /* 0x000fe20008000000 */
[----:B------:R-:W-:Y:S01]  /*22b0*/  UMOV UR20, 0x80000000 ;  /* 0x8000000000147882 */ /* 0x000fe20000000000 */
[C---:B------:R-:W-:Y:S01]  /*22c0*/  DFMA R42, R46.reuse, R44, R42 ;  /* 0x0000002c2e2a722b */ /* 0x040fe2000000002a */
[----:B------:R-:W-:Y:S01]  /*22d0*/  UMOV UR21, 0x43300000 ;  /* 0x4330000000157882 */ /* 0x000fe20000000000 */
[----:B------:R-:W-:-:S08]  /*22e0*/  DMUL R44, R46, R40 ;  /* 0x000000282e2c7228 */ /* 0x000fd00000000000 */
[----:B------:R-:W-:-:S08]  /*22f0*/  DFMA R22, R46, R40, -R44 ;  /* 0x000000282e16722b */ /* 0x000fd0000000082c */
[----:B------:R-:W-:Y:S02]  /*2300*/  DFMA R22, R38, R40, R22 ;  /* 0x000000282616722b */ /* 0x000fe40000000016 */
[----:B------:R-:W-:-:S06]  /*2310*/  DADD R40, R20, R48 ;  /* 0x0000000014287229 */ /* 0x000fcc0000000030 */
[----:B------:R-:W-:Y:S02]  /*2320*/  DFMA R22, R46, R42, R22 ;  /* 0x0000002a2e16722b */ /* 0x000fe40000000016 */
[----:B------:R-:W-:Y:S02]  /*2330*/  DADD R42, R20, -R40 ;  /* 0x00000000142a7229 */ /* 0x000fe40000000828 */
[----:B------:R-:W-:-:S06]  /*2340*/  DMUL R20, R40, R44 ;  /* 0x0000002c28147228 */ /* 0x000fcc0000000000 */
[----:B------:R-:W-:Y:S02]  /*2350*/  DADD R48, R48, R42 ;  /* 0x0000000030307229 */ /* 0x000fe4000000002a */
[----:B------:R-:W-:-:S08]  /*2360*/  DFMA R42, R40, R44, -R20 ;  /* 0x0000002c282a722b */ /* 0x000fd00000000814 */
[----:B------:R-:W-:-:S08]  /*2370*/  DFMA R22, R40, R22, R42 ;  /* 0x000000162816722b */ /* 0x000fd0000000002a */
[----:B------:R-:W-:-:S08]  /*2380*/  DFMA R48, R48, R44, R22 ;  /* 0x0000002c3030722b */ /* 0x000fd00000000016 */
[----:B------:R-:W-:-:S08]  /*2390*/  DADD R40, R20, R48 ;  /* 0x0000000014287229 */ /* 0x000fd00000000030 */
[--C-:B------:R-:W-:Y:S02]  /*23a0*/  DADD R22, R46, R40.reuse ;  /* 0x000000002e167229 */ /* 0x100fe40000000028 */
[----:B------:R-:W-:-:S06]  /*23b0*/  DADD R20, R20, -R40 ;  /* 0x0000000014147229 */ /* 0x000fcc0000000828 */
[----:B------:R-:W-:Y:S02]  /*23c0*/  DADD R46, R46, -R22 ;  /* 0x000000002e2e7229 */ /* 0x000fe40000000816 */
[----:B------:R-:W-:-:S06]  /*23d0*/  DADD R20, R48, R20 ;  /* 0x0000000030147229 */ /* 0x000fcc0000000014 */
[----:B------:R-:W-:Y:S01]  /*23e0*/  DADD R46, R40, R46 ;  /* 0x00000000282e7229 */ /* 0x000fe2000000002e */
[C---:B------:R-:W-:Y:S02]  /*23f0*/  VIADD R40, R11.reuse, 0xfffffc01 ;  /* 0xfffffc010b287836 */ /* 0x040fe40000000000 */
[----:B------:R-:W-:-:S05]  /*2400*/  @P1 VIADD R40, R11, 0xfffffc02 ;  /* 0xfffffc020b281836 */ /* 0x000fca0000000000 */
[----:B------:R-:W-:-:S08]  /*2410*/  DADD R20, R20, R46 ;  /* 0x0000000014147229 */ /* 0x000fd0000000002e */
[----:B------:R-:W-:Y:S01]  /*2420*/  DADD R42, R38, R20 ;  /* 0x00000000262a7229 */ /* 0x000fe20000000014 */
[----:B------:R-:W-:Y:S01]  /*2430*/  LOP3.LUT R38, R40, 0x80000000, RZ, 0x3c, !PT ;  /* 0x8000000028267812 */ /* 0x000fe200078e3cff */
[----:B------:R-:W-:-:S06]  /*2440*/  IMAD.MOV.U32 R39, RZ, RZ, 0x43300000 ;  /* 0x43300000ff277424 */ /* 0x000fcc00078e00ff */
[----:B------:R-:W-:Y:S02]  /*2450*/  DADD R40, R22, R42 ;  /* 0x0000000016287229 */ /* 0x000fe4000000002a */
[----:B------:R-:W-:Y:S01]  /*2460*/  DADD R38, R38, -UR20 ;  /* 0x8000001426267e29 */ /* 0x000fe20008000000 */
[----:B------:R-:W-:Y:S01]  /*2470*/  UMOV UR20, 0xfefa39ef ;  /* 0xfefa39ef00147882 */ /* 0x000fe20000000000 */
[----:B------:R-:W-:-:S04]  /*2480*/  UMOV UR21, 0x3fe62e42 ;  /* 0x3fe62e4200157882 */ /* 0x000fc80000000000 */
[--C-:B------:R-:W-:Y:S02]  /*2490*/  DADD R44, R22, -R40.reuse ;  /* 0x00000000162c7229 */ /* 0x100fe40000000828 */
[----:B------:R-:W-:-:S06]  /*24a0*/  DFMA R20, R38, UR20, R40 ;  /* 0x0000001426147c2b */ /* 0x000fcc0008000028 */
[----:B------:R-:W-:Y:S02]  /*24b0*/  DADD R44, R42, R44 ;  /* 0x000000002a2c7229 */ /* 0x000fe4000000002c */
[----:B------:R-:W-:-:S08]  /*24c0*/  DFMA R22, R38, -UR20, R20 ;  /* 0x8000001426167c2b */ /* 0x000fd00008000014 */
[----:B------:R-:W-:-:S08]  /*24d0*/  DADD R22, -R40, R22 ;  /* 0x0000000028167229 */ /* 0x000fd00000000116 */
[----:B------:R-:W-:-:S08]  /*24e0*/  DADD R22, R44, -R22 ;  /* 0x000000002c167229 */ /* 0x000fd00000000816 */
[----:B------:R-:W-:-:S08]  /*24f0*/  DFMA R38, R38, UR22, R22 ;  /* 0x0000001626267c2b */ /* 0x000fd00008000016 */
[----:B------:R-:W-:-:S08]  /*2500*/  DADD R22, R20, R38 ;  /* 0x0000000014167229 */ /* 0x000fd00000000026 */
[----:B------:R-:W-:Y:S02]  /*2510*/  DADD R20, R20, -R22 ;  /* 0x0000000014147229 */ /* 0x000fe40000000816 */
[----:B------:R-:W-:-:S06]  /*2520*/  DMUL R44, R22, 1.5 ;  /* 0x3ff80000162c7828 */ /* 0x000fcc0000000000 */
[----:B------:R-:W-:Y:S02]  /*2530*/  DADD R38, R38, R20 ;  /* 0x0000000026267229 */ /* 0x000fe40000000014 */
[----:B------:R-:W-:Y:S01]  /*2540*/  DFMA R22, R22, 1.5, -R44 ;  /* 0x3ff800001616782b */ /* 0x000fe2000000082c */
[----:B------:R-:W-:Y:S02]  /*2550*/  IMAD.MOV.U32 R20, RZ, RZ, 0x652b82fe ;  /* 0x652b82feff147424 */ /* 0x000fe400078e00ff */
[----:B------:R-:W-:-:S05]  /*2560*/  IMAD.MOV.U32 R21, RZ, RZ, 0x3ff71547 ;  /* 0x3ff71547ff157424 */ /* 0x000fca00078e00ff */
[----:B------:R-:W-:-:S08]  /*2570*/  DFMA R38, R38, 1.5, R22 ;  /* 0x3ff800002626782b */ /* 0x000fd00000000016 */
[----:B------:R-:W-:-:S08]  /*2580*/  DADD R22, R44, R38 ;  /* 0x000000002c167229 */ /* 0x000fd00000000026 */
[----:B------:R-:W-:Y:S02]  /*2590*/  DFMA R20, R22, R20, 6.75539944105574400000e+15 ;  /* 0x433800001614742b */ /* 0x000fe40000000014 */
[----:B------:R-:W-:Y:S01]  /*25a0*/  FSETP.GEU.AND P0, PT, |R23|, 4.1917929649353027344, PT ;  /* 0x4086232b1700780b */ /* 0x000fe20003f0e200 */
[----:B------:R-:W-:-:S05]  /*25b0*/  DADD R44, R44, -R22 ;  /* 0x000000002c2c7229 */ /* 0x000fca0000000816 */
[----:B------:R-:W-:-:S03]  /*25c0*/  DADD R42, R20, -6.75539944105574400000e+15 ;  /* 0xc3380000142a7429 */ /* 0x000fc60000000000 */
[----:B------:R-:W-:-:S05]  /*25d0*/  DADD R38, R38, R44 ;  /* 0x0000000026267229 */ /* 0x000fca000000002c */
[----:B------:R-:W-:Y:S01]  /*25e0*/  DFMA R40, R42, -UR20, R22 ;  /* 0x800000142a287c2b */ /* 0x000fe20008000016 */
[----:B------:R-:W-:Y:S01]  /*25f0*/  UMOV UR20, 0x3b39803f ;  /* 0x3b39803f00147882 */ /* 0x000fe20000000000 */
[----:B------:R-:W-:-:S06]  /*2600*/  UMOV UR21, 0x3c7abc9e ;  /* 0x3c7abc9e00157882 */ /* 0x000fcc0000000000 */
[----:B------:R-:W-:Y:S01]  /*2610*/  DFMA R40, R42, -UR20, R40 ;  /* 0x800000142a287c2b */ /* 0x000fe20008000028 */
[----:B------:R-:W-:Y:S01]  /*2620*/  UMOV UR20, 0x69ce2bdf ;  /* 0x69ce2bdf00147882 */ /* 0x000fe20000000000 */
[----:B------:R-:W-:Y:S01]  /*2630*/  IMAD.MOV.U32 R42, RZ, RZ, -0x35dec16 ;  /* 0xfca213eaff2a7424 */ /* 0x000fe200078e00ff */
[----:B------:R-:W-:Y:S01]  /*2640*/  UMOV UR21, 0x3e5ade15 ;  /* 0x3e5ade1500157882 */ /* 0x000fe20000000000 */
[----:B------:R-:W-:-:S06]  /*2650*/  IMAD.MOV.U32 R43, RZ, RZ, 0x3e928af3 ;  /* 0x3e928af3ff2b7424 */ /* 0x000fcc00078e00ff */
[----:B------:R-:W-:Y:S01]  /*2660*/  DFMA R42, R40, UR20, R42 ;  /* 0x00000014282a7c2b */ /* 0x000fe2000800002a */
[----:B------:R-:W-:Y:S01]  /*2670*/  UMOV UR20, 0x62401315 ;  /* 0x6240131500147882 */ /* 0x000fe20000000000 */
[----:B------:R-:W-:-:S06]  /*2680*/  UMOV UR21, 0x3ec71dee ;  /* 0x3ec71dee00157882 */ /* 0x000fcc0000000000 */
[----:B------:R-:W-:Y:S01]  /*2690*/  DFMA R42, R40, R42, UR20 ;  /* 0x00000014282a7e2b */ /* 0x000fe2000800002a */
        /* <DEDUP_REMOVED lines=20> */
[----:B------:R-:W-:-:S08]  /*27e0*/  DFMA R42, R40, R42, UR20 ;  /* 0x00000014282a7e2b */ /* 0x000fd0000800002a */
[----:B------:R-:W-:-:S08]  /*27f0*/  DFMA R42, R40, R42, 1 ;  /* 0x3ff00000282a742b */ /* 0x000fd0000000002a */
[----:B------:R-:W-:-:S10]  /*2800*/  DFMA R42, R40, R42, 1 ;  /* 0x3ff00000282a742b */ /* 0x000fd4000000002a */
[----:B------:R-:W-:Y:S02]  /*2810*/  IMAD R41, R20, 0x100000, R43 ;  /* 0x0010000014297824 */ /* 0x000fe400078e022b */
[----:B------:R-:W-:Y:S01]  /*2820*/  IMAD.MOV.U32 R40, RZ, RZ, R42 ;  /* 0x000000ffff287224 */ /* 0x000fe200078e002a */
[----:B------:R-:W-:Y:S06]  /*2830*/  @!P0 BRA `(.L_x_26) ;  /* 0x0000000000308947 */ /* 0x000fec0003800000 */
[----:B------:R-:W-:Y:S01]  /*2840*/  FSETP.GEU.AND P1, PT, |R23|, 4.2275390625, PT ;  /* 0x408748001700780b */ /* 0x000fe20003f2e200 */
[C---:B------:R-:W-:Y:S02]  /*2850*/  DADD R40, R22.reuse, +INF ;  /* 0x7ff0000016287429 */ /* 0x040fe40000000000 */
[----:B------:R-:W-:-:S08]  /*2860*/  DSETP.GEU.AND P0, PT, R22, RZ, PT ;  /* 0x000000ff1600722a */ /* 0x000fd00003f0e000 */
[----:B------:R-:W-:Y:S02]  /*2870*/  FSEL R40, R40, RZ, P0 ;  /* 0x000000ff28287208 */ /* 0x000fe40000000000 */
[----:B------:R-:W-:Y:S02]  /*2880*/  @!P1 LEA.HI R11, R20, R20, RZ, 0x1 ;  /* 0x00000014140b9211 */ /* 0x000fe400078f08ff */
[----:B------:R-:W-:Y:S02]  /*2890*/  FSEL R41, R41, RZ, P0 ;  /* 0x000000ff29297208 */ /* 0x000fe40000000000 */
[----:B------:R-:W-:-:S05]  /*28a0*/  @!P1 SHF.R.S32.HI R11, RZ, 0x1, R11 ;  /* 0x00000001ff0b9819 */ /* 0x000fca000001140b */
[----:B------:R-:W-:Y:S02]  /*28b0*/  @!P1 IMAD.IADD R20, R20, 0x1, -R11 ;  /* 0x0000000114149824 */ /* 0x000fe400078e0a0b */
[----:B------:R-:W-:-:S03]  /*28c0*/  @!P1 IMAD R43, R11, 0x100000, R43 ;  /* 0x001000000b2b9824 */ /* 0x000fc600078e022b */
[----:B------:R-:W-:Y:S01]  /*28d0*/  @!P1 LEA R21, R20, 0x3ff00000, 0x14 ;  /* 0x3ff0000014159811 */ /* 0x000fe200078ea0ff */
[----:B------:R-:W-:-:S06]  /*28e0*/  @!P1 IMAD.MOV.U32 R20, RZ, RZ, RZ ;  /* 0x000000ffff149224 */ /* 0x000fcc00078e00ff */
[----:B------:R-:W-:-:S11]  /*28f0*/  @!P1 DMUL R40, R42, R20 ;  /* 0x000000142a289228 */ /* 0x000fd60000000000 */
.L_x_26:
[----:B------:R-:W-:Y:S01]  /*2900*/  DFMA R38, R38, R40, R40 ;  /* 0x000000282626722b */ /* 0x000fe20000000028 */
[----:B------:R-:W-:Y:S01]  /*2910*/  IMAD.MOV.U32 R51, RZ, RZ, 0x0 ;  /* 0x00000000ff337424 */ /* 0x000fe200078e00ff */
[----:B------:R-:W-:-:S08]  /*2920*/  DSETP.NEU.AND P0, PT, |R40|, +INF , PT ;  /* 0x7ff000002800742a */ /* 0x000fd00003f0d200 */
[----:B------:R-:W-:Y:S02]  /*2930*/  FSEL R20, R40, R38, !P0 ;  /* 0x0000002628147208 */ /* 0x000fe40004000000 */
[----:B------:R-:W-:Y:S01]  /*2940*/  FSEL R38, R41, R39, !P0 ;  /* 0x0000002729267208 */ /* 0x000fe20004000000 */
[----:B------:R-:W-:Y:S06]  /*2950*/  RET.REL.NODEC R50 `(_Z8problem1iiiiPdS_S_S_S_S_S_S_Pc) ;  /* 0xffffffd432a87950 */ /* 0x000fec0003c3ffff */
        .type           $_Z8problem1iiiiPdS_S_S_S_S_S_S_Pc$__internal_trig_reduction_slowpathd,@function
        .size           $_Z8problem1iiiiPdS_S_S_S_S_S_S_Pc$__internal_trig_reduction_slowpathd,(.L_x_38 - $_Z8problem1iiiiPdS_S_S_S_S_S_S_Pc$__internal_trig_reduction_slowpathd)
$_Z8problem1iiiiPdS_S_S_S_S_S_S_Pc$__internal_trig_reduction_slowpathd:
[----:B------:R-:W-:Y:S01]  /*2960*/  SHF.R.U32.HI R11, RZ, 0x14, R21 ;  /* 0x00000014ff0b7819 */ /* 0x000fe20000011615 */
[----:B------:R-:W-:Y:S02]  /*2970*/  IMAD.MOV.U32 R38, RZ, RZ, R12 ;  /* 0x000000ffff267224 */ /* 0x000fe400078e000c */
[----:B------:R-:W-:Y:S01]  /*2980*/  IMAD.MOV.U32 R14, RZ, RZ, RZ ;  /* 0x000000ffff0e7224 */ /* 0x000fe200078e00ff */
[----:B------:R-:W-:-:S04]  /*2990*/  LOP3.LUT R13, R11, 0x7ff, RZ, 0xc0, !PT ;  /* 0x000007ff0b0d7812 */ /* 0x000fc800078ec0ff */
[----:B------:R-:W-:-:S13]  /*29a0*/  ISETP.NE.AND P0, PT, R13, 0x7ff, PT ;  /* 0x000007ff0d00780c */ /* 0x000fda0003f05270 */
[----:B------:R-:W-:Y:S05]  /*29b0*/  @!P0 BRA `(.L_x_27) ;  /* 0x0000000800488947 */ /* 0x000fea0003800000 */
[----:B------:R-:W-:Y:S01]  /*29c0*/  VIADD R12, R13, 0xfffffc00 ;  /* 0xfffffc000d0c7836 */ /* 0x000fe20000000000 */
[----:B------:R-:W-:Y:S01]  /*29d0*/  BSSY.RECONVERGENT B2, `(.L_x_28) ;  /* 0x000002f000027945 */ /* 0x000fe20003800200 */
[----:B------:R-:W-:-:S03]  /*29e0*/  CS2R R42, SRZ ;  /* 0x00000000002a7805 */ /* 0x000fc6000001ff00 */
[----:B------:R-:W-:Y:S02]  /*29f0*/  SHF.R.U32.HI R16, RZ, 0x6, R12 ;  /* 0x00000006ff107819 */ /* 0x000fe4000001160c */
[----:B------:R-:W-:Y:S02]  /*2a00*/  ISETP.GE.U32.AND P0, PT, R12, 0x80, PT ;  /* 0x000000800c00780c */ /* 0x000fe40003f06070 */
[C---:B------:R-:W-:Y:S02]  /*2a10*/  IADD3 R17, PT, PT, -R16.reuse, 0x13, RZ ;  /* 0x0000001310117810 */ /* 0x040fe40007ffe1ff */
[----:B------:R-:W-:Y:S02]  /*2a20*/  IADD3 R39, PT, PT, -R16, 0xf, RZ ;  /* 0x0000000f10277810 */ /* 0x000fe40007ffe1ff */
[----:B------:R-:W-:-:S04]  /*2a30*/  SEL R17, R17, 0x12, P0 ;  /* 0x0000001211117807 */ /* 0x000fc80000000000 */
[----:B------:R-:W-:-:S13]  /*2a40*/  ISETP.GE.AND P0, PT, R39, R17, PT ;  /* 0x000000112700720c */ /* 0x000fda0003f06270 */
[----:B------:R-:W-:Y:S05]  /*2a50*/  @P0 BRA `(.L_x_29) ;  /* 0x0000000000980947 */ /* 0x000fea0003800000 */
[----:B------:R-:W0:Y:S01]  /*2a60*/  LDC.64 R14, c[0x0][0x358] ;  /* 0x0000d600ff0e7b82 */ /* 0x000e220000000a00 */
[C---:B------:R-:W-:Y:S01]  /*2a70*/  SHF.L.U64.HI R23, R38.reuse, 0xb, R21 ;  /* 0x0000000b26177819 */ /* 0x040fe20000010215 */
[----:B------:R-:W-:Y:S01]  /*2a80*/  BSSY.RECONVERGENT B3, `(.L_x_30) ;  /* 0x0000022000037945 */ /* 0x000fe20003800200 */
[----:B------:R-:W-:Y:S01]  /*2a90*/  IMAD.SHL.U32 R19, R38, 0x800, RZ ;  /* 0x0000080026137824 */ /* 0x000fe200078e00ff */
[----:B------:R-:W-:Y:S01]  /*2aa0*/  IADD3 R20, PT, PT, RZ, -R16, -R17 ;  /* 0x80000010ff147210 */ /* 0x000fe20007ffe811 */
[----:B------:R-:W-:Y:S01]  /*2ab0*/  IMAD.MOV.U32 R18, RZ, RZ, RZ ;  /* 0x000000ffff127224 */ /* 0x000fe200078e00ff */
[----:B------:R-:W-:Y:S02]  /*2ac0*/  CS2R R42, SRZ ;  /* 0x00000000002a7805 */ /* 0x000fe4000001ff00 */
[----:B------:R-:W-:-:S07]  /*2ad0*/  LOP3.LUT R23, R23, 0x80000000, RZ, 0xfc, !PT ;  /* 0x8000000017177812 */ /* 0x000fce00078efcff */
.L_x_31:
[----:B------:R-:W1:Y:S01]  /*2ae0*/  LDC.64 R12, c[0x4][RZ] ;  /* 0x01000000ff0c7b82 */ /* 0x000e620000000a00 */
[----:B0-----:R-:W-:Y:S02]  /*2af0*/  R2UR UR20, R14 ;  /* 0x000000000e1472ca */ /* 0x001fe400000e0000 */
[----:B------:R-:W-:Y:S01]  /*2b00*/  R2UR UR21, R15 ;  /* 0x000000000f1572ca */ /* 0x000fe200000e0000 */
[----:B-1----:R-:W-:-:S12]  /*2b10*/  IMAD.WIDE R12, R39, 0x8, R12 ;  /* 0x00000008270c7825 */ /* 0x002fd800078e020c */
[----:B------:R-:W2:Y:S01]  /*2b20*/  LDG.E.64.CONSTANT R12, desc[UR20][R12.64] ;  /* 0x000000140c0c7981 */ /* 0x000ea2000c1e9b00 */
[----:B------:R-:W-:Y:S02]  /*2b30*/  VIADD R20, R20, 0x1 ;  /* 0x0000000114147836 */ /* 0x000fe40000000000 */
[----:B------:R-:W-:Y:S02]  /*2b40*/  VIADD R39, R39, 0x1 ;  /* 0x0000000127277836 */ /* 0x000fe40000000000 */
[----:B--2---:R-:W-:-:S04]  /*2b50*/  IMAD.WIDE.U32 R42, P3, R12, R19, R42 ;  /* 0x000000130c2a7225 */ /* 0x004fc8000786002a */
[----:B------:R-:W-:Y:S02]  /*2b60*/  IMAD R41, R12, R23, RZ ;  /* 0x000000170c297224 */ /* 0x000fe400078e02ff */
[CC--:B------:R-:W-:Y:S02]  /*2b70*/  IMAD R22, R13.reuse, R19.reuse, RZ ;  /* 0x000000130d167224 */ /* 0x0c0fe400078e02ff */
[----:B------:R-:W-:Y:S01]  /*2b80*/  IMAD.HI.U32 R45, R13, R19, RZ ;  /* 0x000000130d2d7227 */ /* 0x000fe200078e00ff */
[----:B------:R-:W-:-:S03]  /*2b90*/  IADD3 R43, P0, PT, R41, R43, RZ ;  /* 0x0000002b292b7210 */ /* 0x000fc60007f1e0ff */
[----:B------:R-:W-:Y:S01]  /*2ba0*/  IMAD R41, R18, 0x8, R1 ;  /* 0x0000000812297824 */ /* 0x000fe200078e0201 */
[----:B------:R-:W-:Y:S01]  /*2bb0*/  IADD3 R43, P1, PT, R22, R43, RZ ;  /* 0x0000002b162b7210 */ /* 0x000fe20007f3e0ff */
[----:B------:R-:W-:-:S04]  /*2bc0*/  IMAD.HI.U32 R22, R12, R23, RZ ;  /* 0x000000170c167227 */ /* 0x000fc800078e00ff */
[----:B------:R-:W-:Y:S01]  /*2bd0*/  IMAD.X R12, RZ, RZ, R22, P3 ;  /* 0x000000ffff0c7224 */ /* 0x000fe200018e0616 */
[----:B------:R0:W-:Y:S01]  /*2be0*/  STL.64 [R41], R42 ;  /* 0x0000002a29007387 */ /* 0x0001e20000100a00 */
[----:B------:R-:W-:-:S03]  /*2bf0*/  IMAD.HI.U32 R22, R13, R23, RZ ;  /* 0x000000170d167227 */ /* 0x000fc600078e00ff */
[----:B------:R-:W-:Y:S01]  /*2c00*/  IADD3.X R12, P0, PT, R45, R12, RZ, P0, !PT ;  /* 0x0000000c2d0c7210 */ /* 0x000fe2000071e4ff */
[----:B------:R-:W-:Y:S02]  /*2c10*/  IMAD R13, R13, R23, RZ ;  /* 0x000000170d0d7224 */ /* 0x000fe400078e02ff */
[----:B------:R-:W-:-:S03]  /*2c20*/  VIADD R18, R18, 0x1 ;  /* 0x0000000112127836 */ /* 0x000fc60000000000 */
[----:B------:R-:W-:Y:S01]  /*2c30*/  IADD3.X R13, P1, PT, R13, R12, RZ, P1, !PT ;  /* 0x0000000c0d0d7210 */ /* 0x000fe20000f3e4ff */
[----:B------:R-:W-:Y:S01]  /*2c40*/  IMAD.X R12, RZ, RZ, R22, P0 ;  /* 0x000000ffff0c7224 */ /* 0x000fe200000e0616 */
[----:B------:R-:W-:-:S03]  /*2c50*/  ISETP.NE.AND P0, PT, R20, -0xf, PT ;  /* 0xfffffff11400780c */ /* 0x000fc60003f05270 */
[----:B------:R-:W-:Y:S02]  /*2c60*/  IMAD.X R12, RZ, RZ, R12, P1 ;  /* 0x000000ffff0c7224 */ /* 0x000fe400008e060c */
[----:B0-----:R-:W-:Y:S02]  /*2c70*/  IMAD.MOV.U32 R42, RZ, RZ, R13 ;  /* 0x000000ffff2a7224 */ /* 0x001fe400078e000d */
[----:B------:R-:W-:-:S06]  /*2c80*/  IMAD.MOV.U32 R43, RZ, RZ, R12 ;  /* 0x000000ffff2b7224 */ /* 0x000fcc00078e000c */
[----:B------:R-:W-:Y:S05]  /*2c90*/  @P0 BRA `(.L_x_31) ;  /* 0xfffffffc00900947 */ /* 0x000fea000383ffff */
[----:B------:R-:W-:Y:S05]  /*2ca0*/  BSYNC.RECONVERGENT B3 ;  /* 0x0000000000037941 */ /* 0x000fea0003800200 */
.L_x_30:
[----:B------:R-:W-:-:S07]  /*2cb0*/  IMAD.MOV.U32 R39, RZ, RZ, R17 ;  /* 0x000000ffff277224 */ /* 0x000fce00078e0011 */
.L_x_29:
[----:B------:R-:W-:Y:S05]  /*2cc0*/  BSYNC.RECONVERGENT B2 ;  /* 0x0000000000027941 */ /* 0x000fea0003800200 */
.L_x_28:
[----:B------:R-:W-:Y:S01]  /*2cd0*/  LOP3.LUT P0, R41, R11, 0x3f, RZ, 0xc0, !PT ;  /* 0x0000003f0b297812 */ /* 0x000fe2000780c0ff */
[----:B------:R-:W-:-:S04]  /*2ce0*/  IMAD.IADD R12, R16, 0x1, R39 ;  /* 0x00000001100c7824 */ /* 0x000fc800078e0227 */
[----:B------:R-:W-:-:S05]  /*2cf0*/  IMAD.U32 R17, R12, 0x8, R1 ;  /* 0x000000080c117824 */ /* 0x000fca00078e0001 */
[----:B------:R0:W-:Y:S04]  /*2d00*/  STL.64 [R17+-0x78], R42 ;  /* 0xffff882a11007387 */ /* 0x0001e80000100a00 */
[----:B------:R-:W2:Y:S04]  /*2d10*/  @P0 LDL.64 R18, [R1+0x8] ;  /* 0x0000080001120983 */ /* 0x000ea80000100a00 */
[----:B------:R-:W3:Y:S04]  /*2d20*/  LDL.64 R12, [R1+0x10] ;  /* 0x00001000010c7983 */ /* 0x000ee80000100a00 */
[----:B------:R-:W4:Y:S01]  /*2d30*/  LDL.64 R14, [R1+0x18] ;  /* 0x00001800010e7983 */ /* 0x000f220000100a00 */
[----:B------:R-:W-:Y:S01]  /*2d40*/  @P0 LOP3.LUT R11, R41, 0x3f, RZ, 0x3c, !PT ;  /* 0x0000003f290b0812 */ /* 0x000fe200078e3cff */
[----:B------:R-:W-:Y:S01]  /*2d50*/  BSSY.RECONVERGENT B2, `(.L_x_32) ;  /* 0x0000034000027945 */ /* 0x000fe20003800200 */
[----:B--2---:R-:W-:-:S02]  /*2d60*/  @P0 SHF.R.U64 R16, R18, 0x1, R19 ;  /* 0x0000000112100819 */ /* 0x004fc40000001213 */
[----:B------:R-:W-:Y:S02]  /*2d70*/  @P0 SHF.R.U32.HI R18, RZ, 0x1, R19 ;  /* 0x00000001ff120819 */ /* 0x000fe40000011613 */
[--C-:B---3--:R-:W-:Y:S02]  /*2d80*/  @P0 SHF.R.U32.HI R38, RZ, 0x1, R13.reuse ;  /* 0x00000001ff260819 */ /* 0x108fe4000001160d */
[C-C-:B------:R-:W-:Y:S02]  /*2d90*/  @P0 SHF.R.U64 R22, R12.reuse, 0x1, R13.reuse ;  /* 0x000000010c160819 */ /* 0x140fe4000000120d */
[----:B------:R-:W-:Y:S02]  /*2da0*/  @P0 SHF.L.U32 R19, R12, R41, RZ ;  /* 0x000000290c130219 */ /* 0x000fe400000006ff */
[----:B------:R-:W-:Y:S02]  /*2db0*/  @P0 SHF.R.U64 R16, R16, R11, R18 ;  /* 0x0000000b10100219 */ /* 0x000fe40000001212 */
[----:B------:R-:W-:-:S02]  /*2dc0*/  @P0 SHF.L.U64.HI R20, R12, R41, R13 ;  /* 0x000000290c140219 */ /* 0x000fc4000001020d */
[----:B0-----:R-:W-:Y:S02]  /*2dd0*/  @P0 SHF.R.U32.HI R17, RZ, R11, R18 ;  /* 0x0000000bff110219 */ /* 0x001fe40000011612 */
[----:B----4-:R-:W-:Y:S02]  /*2de0*/  @P0 SHF.L.U32 R18, R14, R41, RZ ;  /* 0x000000290e120219 */ /* 0x010fe400000006ff */
[----:B------:R-:W-:Y:S02]  /*2df0*/  @P0 SHF.R.U64 R23, R22, R11, R38 ;  /* 0x0000000b16170219 */ /* 0x000fe40000001226 */
[----:B------:R-:W-:Y:S02]  /*2e00*/  @P0 LOP3.LUT R12, R19, R16, RZ, 0xfc, !PT ;  /* 0x00000010130c0212 */ /* 0x000fe400078efcff */
[----:B------:R-:W-:Y:S02]  /*2e10*/  @P0 LOP3.LUT R13, R20, R17, RZ, 0xfc, !PT ;  /* 0x00000011140d0212 */ /* 0x000fe400078efcff */
[----:B------:R-:W-:-:S02]  /*2e20*/  @P0 SHF.L.U64.HI R16, R14, R41, R15 ;  /* 0x000000290e100219 */ /* 0x000fc4000001020f */
[----:B------:R-:W-:Y:S01]  /*2e30*/  @P0 LOP3.LUT R14, R18, R23, RZ, 0xfc, !PT ;  /* 0x00000017120e0212 */ /* 0x000fe200078efcff */
[C---:B------:R-:W-:Y:S01]  /*2e40*/  IMAD.SHL.U32 R18, R12.reuse, 0x4, RZ ;  /* 0x000000040c127824 */ /* 0x040fe200078e00ff */
[----:B------:R-:W-:Y:S02]  /*2e50*/  @P0 SHF.R.U32.HI R11, RZ, R11, R38 ;  /* 0x0000000bff0b0219 */ /* 0x000fe40000011626 */
[----:B------:R-:W-:Y:S02]  /*2e60*/  SHF.L.U64.HI R19, R12, 0x2, R13 ;  /* 0x000000020c137819 */ /* 0x000fe4000001020d */
[----:B------:R-:W-:Y:S02]  /*2e70*/  @P0 LOP3.LUT R15, R16, R11, RZ, 0xfc, !PT ;  /* 0x0000000b100f0212 */ /* 0x000fe400078efcff */
[----:B------:R-:W-:Y:S02]  /*2e80*/  SHF.L.W.U32.HI R13, R13, 0x2, R14 ;  /* 0x000000020d0d7819 */ /* 0x000fe40000010e0e */
[----:B------:R-:W-:-:S02]  /*2e90*/  IADD3 RZ, P0, PT, RZ, -R18, RZ ;  /* 0x80000012ffff7210 */ /* 0x000fc40007f1e0ff */
[----:B------:R-:W-:Y:S02]  /*2ea0*/  LOP3.LUT R11, RZ, R19, RZ, 0x33, !PT ;  /* 0x00000013ff0b7212 */ /* 0x000fe400078e33ff */
[----:B------:R-:W-:Y:S02]  /*2eb0*/  SHF.L.W.U32.HI R14, R14, 0x2, R15 ;  /* 0x000000020e0e7819 */ /* 0x000fe40000010e0f */
[----:B------:R-:W-:Y:S02]  /*2ec0*/  LOP3.LUT R16, RZ, R13, RZ, 0x33, !PT ;  /* 0x0000000dff107212 */ /* 0x000fe400078e33ff */
[----:B------:R-:W-:Y:S02]  /*2ed0*/  IADD3.X R12, P0, PT, RZ, R11, RZ, P0, !PT ;  /* 0x0000000bff0c7210 */ /* 0x000fe4000071e4ff */
[----:B------:R-:W-:Y:S02]  /*2ee0*/  LOP3.LUT R11, RZ, R14, RZ, 0x33, !PT ;  /* 0x0000000eff0b7212 */ /* 0x000fe400078e33ff */
[----:B------:R-:W-:-:S02]  /*2ef0*/  IADD3.X R16, P1, PT, RZ, R16, RZ, P0, !PT ;  /* 0x00000010ff107210 */ /* 0x000fc4000073e4ff */
[----:B------:R-:W-:-:S03]  /*2f00*/  ISETP.GT.U32.AND P3, PT, R13, -0x1, PT ;  /* 0xffffffff0d00780c */ /* 0x000fc60003f64070 */
[----:B------:R-:W-:Y:S01]  /*2f10*/  IMAD.X R11, RZ, RZ, R11, P1 ;  /* 0x000000ffff0b7224 */ /* 0x000fe200008e060b */
[----:B------:R-:W-:-:S04]  /*2f20*/  ISETP.GT.AND.EX P0, PT, R14, -0x1, PT, P3 ;  /* 0xffffffff0e00780c */ /* 0x000fc80003f04330 */
[----:B------:R-:W-:Y:S02]  /*2f30*/  SEL R20, R14, R11, P0 ;  /* 0x0000000b0e147207 */ /* 0x000fe40000000000 */
[----:B------:R-:W-:Y:S02]  /*2f40*/  SEL R17, R13, R16, P0 ;  /* 0x000000100d117207 */ /* 0x000fe40000000000 */
[----:B------:R-:W-:Y:S02]  /*2f50*/  ISETP.NE.U32.AND P1, PT, R20, RZ, PT ;  /* 0x000000ff1400720c */ /* 0x000fe40003f25070 */
[----:B------:R-:W-:Y:S02]  /*2f60*/  SEL R19, R19, R12, P0 ;  /* 0x0000000c13137207 */ /* 0x000fe40000000000 */
[----:B------:R-:W-:Y:S01]  /*2f70*/  SEL R13, R17, R20, !P1 ;  /* 0x00000014110d7207 */ /* 0x000fe20004800000 */
[----:B------:R-:W-:-:S05]  /*2f80*/  @!P0 IMAD.MOV R18, RZ, RZ, -R18 ;  /* 0x000000ffff128224 */ /* 0x000fca00078e0a12 */
[----:B------:R-:W0:Y:S02]  /*2f90*/  FLO.U32 R13, R13 ;  /* 0x0000000d000d7300 */ /* 0x000e2400000e0000 */
[C---:B0-----:R-:W-:Y:S02]  /*2fa0*/  IADD3 R16, PT, PT, -R13.reuse, 0x1f, RZ ;  /* 0x0000001f0d107810 */ /* 0x041fe40007ffe1ff */
[----:B------:R-:W-:-:S03]  /*2fb0*/  IADD3 R11, PT, PT, -R13, 0x3f, RZ ;  /* 0x0000003f0d0b7810 */ /* 0x000fc60007ffe1ff */
[----:B------:R-:W-:-:S05]  /*2fc0*/  @P1 IMAD.MOV R11, RZ, RZ, R16 ;  /* 0x000000ffff0b1224 */ /* 0x000fca00078e0210 */
[----:B------:R-:W-:-:S13]  /*2fd0*/  ISETP.NE.AND P1, PT, R11, RZ, PT ;  /* 0x000000ff0b00720c */ /* 0x000fda0003f25270 */
[----:B------:R-:W-:Y:S05]  /*2fe0*/  @!P1 BRA `(.L_x_33) ;  /* 0x0000000000289947 */ /* 0x000fea0003800000 */
[C---:B------:R-:W-:Y:S02]  /*2ff0*/  LOP3.LUT R12, R11.reuse, 0x3f, RZ, 0xc0, !PT ;  /* 0x0000003f0b0c7812 */ /* 0x040fe400078ec0ff */
[--C-:B------:R-:W-:Y:S02]  /*3000*/  SHF.R.U64 R16, R18, 0x1, R19.reuse ;  /* 0x0000000112107819 */ /* 0x100fe40000001213 */
[----:B------:R-:W-:Y:S02]  /*3010*/  SHF.R.U32.HI R18, RZ, 0x1, R19 ;  /* 0x00000001ff127819 */ /* 0x000fe40000011613 */
[----:B------:R-:W-:Y:S02]  /*3020*/  LOP3.LUT R13, R11, 0x3f, RZ, 0xc, !PT ;  /* 0x0000003f0b0d7812 */ /* 0x000fe400078e0cff */
[CC--:B------:R-:W-:Y:S02]  /*3030*/  SHF.L.U64.HI R20, R17.reuse, R12.reuse, R20 ;  /* 0x0000000c11147219 */ /* 0x0c0fe40000010214 */
[----:B------:R-:W-:-:S02]  /*3040*/  SHF.L.U32 R17, R17, R12, RZ ;  /* 0x0000000c11117219 */ /* 0x000fc400000006ff */
[-CC-:B------:R-:W-:Y:S02]  /*3050*/  SHF.R.U64 R12, R16, R13.reuse, R18.reuse ;  /* 0x0000000d100c7219 */ /* 0x180fe40000001212 */
[----:B------:R-:W-:Y:S02]  /*3060*/  SHF.R.U32.HI R13, RZ, R13, R18 ;  /* 0x0000000dff0d7219 */ /* 0x000fe40000011612 */
[----:B------:R-:W-:Y:S02]  /*3070*/  LOP3.LUT R17, R17, R12, RZ, 0xfc, !PT ;  /* 0x0000000c11117212 */ /* 0x000fe400078efcff */
[----:B------:R-:W-:-:S07]  /*3080*/  LOP3.LUT R20, R20, R13, RZ, 0xfc, !PT ;  /* 0x0000000d14147212 */ /* 0x000fce00078efcff */
.L_x_33:
[----:B------:R-:W-:Y:S05]  /*3090*/  BSYNC.RECONVERGENT B2 ;  /* 0x0000000000027941 */ /* 0x000fea0003800200 */
.L_x_32:
[----:B------:R-:W-:Y:S01]  /*30a0*/  IMAD.WIDE.U32 R18, R17, 0x2168c235, RZ ;  /* 0x2168c23511127825 */ /* 0x000fe200078e00ff */
[----:B------:R-:W-:-:S03]  /*30b0*/  SHF.R.U32.HI R15, RZ, 0x1e, R15 ;  /* 0x0000001eff0f7819 */ /* 0x000fc6000001160f */
[----:B------:R-:W-:Y:S01]  /*30c0*/  IMAD.MOV.U32 R12, RZ, RZ, R19 ;  /* 0x000000ffff0c7224 */ /* 0x000fe200078e0013 */
[----:B------:R-:W-:Y:S01]  /*30d0*/  IADD3 RZ, P1, PT, R18, R18, RZ ;  /* 0x0000001212ff7210 */ /* 0x000fe20007f3e0ff */
[----:B------:R-:W-:Y:S01]  /*30e0*/  IMAD.MOV.U32 R13, RZ, RZ, RZ ;  /* 0x000000ffff0d7224 */ /* 0x000fe200078e00ff */
[----:B------:R-:W-:Y:S01]  /*30f0*/  LEA.HI R14, R14, R15, RZ, 0x1 ;  /* 0x0000000f0e0e7211 */ /* 0x000fe200078f08ff */
[----:B------:R-:W-:-:S04]  /*3100*/  IMAD.HI.U32 R16, R20, -0x36f0255e, RZ ;  /* 0xc90fdaa214107827 */ /* 0x000fc800078e00ff */
[----:B------:R-:W-:-:S04]  /*3110*/  IMAD.WIDE.U32 R12, R17, -0x36f0255e, R12 ;  /* 0xc90fdaa2110c7825 */ /* 0x000fc800078e000c */
[C---:B------:R-:W-:Y:S02]  /*3120*/  IMAD R17, R20.reuse, -0x36f0255e, RZ ;  /* 0xc90fdaa214117824 */ /* 0x040fe400078e02ff */
[----:B------:R-:W-:-:S04]  /*3130*/  IMAD.WIDE.U32 R12, P3, R20, 0x2168c235, R12 ;  /* 0x2168c235140c7825 */ /* 0x000fc8000786000c */
[----:B------:R-:W-:Y:S01]  /*3140*/  IMAD.X R16, RZ, RZ, R16, P3 ;  /* 0x000000ffff107224 */ /* 0x000fe200018e0610 */
[----:B------:R-:W-:Y:S02]  /*3150*/  IADD3 R13, P3, PT, R17, R13, RZ ;  /* 0x0000000d110d7210 */ /* 0x000fe40007f7e0ff */
[----:B------:R-:W-:Y:S02]  /*3160*/  IADD3.X RZ, P1, PT, R12, R12, RZ, P1, !PT ;  /* 0x0000000c0cff7210 */ /* 0x000fe40000f3e4ff */
[C---:B------:R-:W-:Y:S01]  /*3170*/  ISETP.GT.U32.AND P4, PT, R13.reuse, RZ, PT ;  /* 0x000000ff0d00720c */ /* 0x040fe20003f84070 */
[----:B------:R-:W-:Y:S01]  /*3180*/  IMAD.X R16, RZ, RZ, R16, P3 ;  /* 0x000000ffff107224 */ /* 0x000fe200018e0610 */
[----:B------:R-:W-:-:S04]  /*3190*/  IADD3.X R12, P3, PT, R13, R13, RZ, P1, !PT ;  /* 0x0000000d0d0c7210 */ /* 0x000fc80000f7e4ff */
[C---:B------:R-:W-:Y:S01]  /*31a0*/  ISETP.GT.AND.EX P1, PT, R16.reuse, RZ, PT, P4 ;  /* 0x000000ff1000720c */ /* 0x040fe20003f24340 */
[----:B------:R-:W-:-:S03]  /*31b0*/  IMAD.X R17, R16, 0x1, R16, P3 ;  /* 0x0000000110117824 */ /* 0x000fc600018e0610 */
[----:B------:R-:W-:Y:S02]  /*31c0*/  SEL R13, R12, R13, P1 ;  /* 0x0000000d0c0d7207 */ /* 0x000fe40000800000 */
[----:B------:R-:W-:Y:S02]  /*31d0*/  SEL R16, R17, R16, P1 ;  /* 0x0000001011107207 */ /* 0x000fe40000800000 */
[----:B------:R-:W-:Y:S02]  /*31e0*/  IADD3 R13, P3, PT, R13, 0x1, RZ ;  /* 0x000000010d0d7810 */ /* 0x000fe40007f7e0ff */
[----:B------:R-:W-:Y:S02]  /*31f0*/  SEL R18, RZ, 0xffffffff, !P1 ;  /* 0xffffffffff127807 */ /* 0x000fe40004800000 */
[----:B------:R-:W-:Y:S01]  /*3200*/  LOP3.LUT P1, R12, R21, 0x80000000, RZ, 0xc0, !PT ;  /* 0x80000000150c7812 */ /* 0x000fe2000782c0ff */
[----:B------:R-:W-:Y:S02]  /*3210*/  IMAD.X R16, RZ, RZ, R16, P3 ;  /* 0x000000ffff107224 */ /* 0x000fe400018e0610 */
[----:B------:R-:W-:Y:S01]  /*3220*/  IMAD.IADD R11, R18, 0x1, -R11 ;  /* 0x00000001120b7824 */ /* 0x000fe200078e0a0b */
[----:B------:R-:W-:-:S02]  /*3230*/  @!P0 LOP3.LUT R12, R12, 0x80000000, RZ, 0x3c, !PT ;  /* 0x800000000c0c8812 */ /* 0x000fc400078e3cff */
[----:B------:R-:W-:Y:S01]  /*3240*/  SHF.R.U64 R13, R13, 0xa, R16 ;  /* 0x0000000a0d0d7819 */ /* 0x000fe20000001210 */
[----:B------:R-:W-:-:S03]  /*3250*/  IMAD.SHL.U32 R11, R11, 0x100000, RZ ;  /* 0x001000000b0b7824 */ /* 0x000fc600078e00ff */
[----:B------:R-:W-:-:S03]  /*3260*/  IADD3 R13, P3, PT, R13, 0x1, RZ ;  /* 0x000000010d0d7810 */ /* 0x000fc60007f7e0ff */
[----:B------:R-:W-:Y:S01]  /*3270*/  @P1 IMAD.MOV R14, RZ, RZ, -R14 ;  /* 0x000000ffff0e1224 */ /* 0x000fe200078e0a0e */
[----:B------:R-:W-:-:S04]  /*3280*/  LEA.HI.X R16, R16, RZ, RZ, 0x16, P3 ;  /* 0x000000ff10107211 */ /* 0x000fc800018fb4ff */
[--C-:B------:R-:W-:Y:S02]  /*3290*/  SHF.R.U64 R13, R13, 0x1, R16.reuse ;  /* 0x000000010d0d7819 */ /* 0x100fe40000001210 */
[----:B------:R-:W-:Y:S02]  /*32a0*/  SHF.R.U32.HI R16, RZ, 0x1, R16 ;  /* 0x00000001ff107819 */ /* 0x000fe40000011610 */
[----:B------:R-:W-:-:S04]  /*32b0*/  IADD3 R38, P3, P4, RZ, RZ, R13 ;  /* 0x000000ffff267210 */ /* 0x000fc80007c7e00d */
[----:B------:R-:W-:-:S04]  /*32c0*/  IADD3.X R11, PT, PT, R11, 0x3fe00000, R16, P3, P4 ;  /* 0x3fe000000b0b7810 */ /* 0x000fc80001fe8410 */
[----:B------:R-:W-:-:S07]  /*32d0*/  LOP3.LUT R21, R11, R12, RZ, 0xfc, !PT ;  /* 0x0000000c0b157212 */ /* 0x000fce00078efcff */
.L_x_27:
[----:B------:R-:W-:Y:S02]  /*32e0*/  IMAD.MOV.U32 R41, RZ, RZ, 0x0 ;  /* 0x00000000ff297424 */ /* 0x000fe400078e00ff */
[----:B------:R-:W-:Y:S02]  /*32f0*/  IMAD.MOV.U32 R11, RZ, RZ, R14 ;  /* 0x000000ffff0b7224 */ /* 0x000fe400078e000e */
[----:B------:R-:W-:Y:S01]  /*3300*/  IMAD.MOV.U32 R39, RZ, RZ, R21 ;  /* 0x000000ffff277224 */ /* 0x000fe200078e0015 */
[----:B------:R-:W-:Y:S06]  /*3310*/  RET.REL.NODEC R40 `(_Z8problem1iiiiPdS_S_S_S_S_S_S_Pc) ;  /* 0xffffffcc28387950 */ /* 0x000fec0003c3ffff */
.L_x_34:
[----:B------:R-:W-:-:S00]  /*3320*/  BRA `(.L_x_34) ;  /* 0xfffffffc00fc7947 */ /* 0x000fc0000383ffff */
[----:B------:R-:W-:-:S00]  /*3330*/  NOP ;  /* 0x0000000000007918 */ /* 0x000fc00000000000 */
        /* <DEDUP_REMOVED lines=12> */
.L_x_38:


//--------------------- .nv.global.init           --------------------------
	.section	.nv.global.init,"aw",@progbits
	.align	16
.nv.global.init:
	.type		__cudart_sin_cos_coeffs,@object
	.size		__cudart_sin_cos_coeffs,(__cudart_i2opi_d - __cudart_sin_cos_coeffs)
__cudart_sin_cos_coeffs:
        /*0000*/ 	.byte	0x46, 0xd2, 0xb0, 0x2c, 0xf1, 0xe5, 0x5a, 0xbe, 0x92, 0xe3, 0xac, 0x69, 0xe3, 0x1d, 0xc7, 0x3e
        /*0010*/ 	.byte	0xa1, 0x62, 0xdb, 0x19, 0xa0, 0x01, 0x2a, 0xbf, 0x18, 0x08, 0x11, 0x11, 0x11, 0x11, 0x81, 0x3f
        /*0020*/ 	.byte	0x54, 0x55, 0x55, 0x55, 0x55, 0x55, 0xc5, 0xbf, 0x00, 0x00, 0x00, 0x00, 0x00, 0x00, 0x00, 0x00
        /*0030*/ 	.byte	0x00, 0x00, 0x00, 0x00, 0x00, 0x00, 0x00, 0x00, 0x64, 0x81, 0xfd, 0x20, 0x83, 0xff, 0xa8, 0xbd
        /*0040*/ 	.byte	0x28, 0x85, 0xef, 0xc1, 0xa7, 0xee, 0x21, 0x3e, 0xd9, 0xe6, 0x06, 0x8e, 0x4f, 0x7e, 0x92, 0xbe
        /*0050*/ 	.byte	0xe9, 0xbc, 0xdd, 0x19, 0xa0, 0x01, 0xfa, 0x3e, 0x47, 0x5d, 0xc1, 0x16, 0x6c, 0xc1, 0x56, 0xbf
        /*0060*/ 	.byte	0x51, 0x55, 0x55, 0x55, 0x55, 0x55, 0xa5, 0x3f, 0x00, 0x00, 0x00, 0x00, 0x00, 0x00, 0xe0, 0xbf
        /*0070*/ 	.byte	0x00, 0x00, 0x00, 0x00, 0x00, 0x00, 0xf0, 0x3f, 0x00, 0x00, 0x00, 0x00, 0x00, 0x00, 0x00, 0x00
	.type		__cudart_i2opi_d,@object
	.size		__cudart_i2opi_d,(.L_6 - __cudart_i2opi_d)
__cudart_i2opi_d:
        /* <DEDUP_REMOVED lines=9> */
.L_6:


//--------------------- .nv.shared._Z8problem1iiiiPdS_S_S_S_S_S_S_Pc --------------------------
	.section	.nv.shared._Z8problem1iiiiPdS_S_S_S_S_S_S_Pc,"aw",@nobits
	.sectionflags	@""
	.align	8
.nv.shared._Z8problem1iiiiPdS_S_S_S_S_S_S_Pc:
	.zero		25600


//--------------------- .nv.shared.reserved.0     --------------------------
	.section	.nv.shared.reserved.0,"aw",@nobits
	.weak		__nv_reservedSMEM_offset_0_alias
	.size		__nv_reservedSMEM_offset_0_alias, 0, 64
	.other		__nv_reservedSMEM_offset_0_alias,@"STO_CUDA_RESERVED_SHARED STV_DEFAULT"
__nv_reservedSMEM_offset_0_alias:
	.zero		0
	.zero		64


//--------------------- .nv.constant0._Z8problem1iiiiPdS_S_S_S_S_S_S_Pc --------------------------
	.section	.nv.constant0._Z8problem1iiiiPdS_S_S_S_S_S_S_Pc,"a",@progbits
	.sectionflags	@""
	.align	4
.nv.constant0._Z8problem1iiiiPdS_S_S_S_S_S_S_Pc:
	.zero		984


//--------------------- SYMBOLS --------------------------

	.type		.nv.reservedSmem.offset0,@object
	.size		.nv.reservedSmem.offset0,0x4
	.type		.nv.reservedSmem.cap,@object
	.size		.nv.reservedSmem.cap,0x4
